//
// Generated by NVIDIA NVVM Compiler
//
// Compiler Build ID: CL-36424714
// Cuda compilation tools, release 13.0, V13.0.88
// Based on NVVM 20.0.0
//

.version 9.0
.target sm_100
.address_size 64

	// .globl	_Z16k_csr_mat_vec_mmPiS_PfiS0_S0_
// _ZZ17k_csr2_mat_vec_mmPiS_PfiS0_S0_E4vals has been demoted

.visible .entry _Z16k_csr_mat_vec_mmPiS_PfiS0_S0_(
	.param .u64 .ptr .align 1 _Z16k_csr_mat_vec_mmPiS_PfiS0_S0__param_0,
	.param .u64 .ptr .align 1 _Z16k_csr_mat_vec_mmPiS_PfiS0_S0__param_1,
	.param .u64 .ptr .align 1 _Z16k_csr_mat_vec_mmPiS_PfiS0_S0__param_2,
	.param .u32 _Z16k_csr_mat_vec_mmPiS_PfiS0_S0__param_3,
	.param .u64 .ptr .align 1 _Z16k_csr_mat_vec_mmPiS_PfiS0_S0__param_4,
	.param .u64 .ptr .align 1 _Z16k_csr_mat_vec_mmPiS_PfiS0_S0__param_5
)
{
	.reg .pred 	%p<11>;
	.reg .b32 	%r<65>;
	.reg .b32 	%f<112>;
	.reg .b64 	%rd<87>;

	ld.param.u64 	%rd6, [_Z16k_csr_mat_vec_mmPiS_PfiS0_S0__param_0];
	ld.param.u64 	%rd8, [_Z16k_csr_mat_vec_mmPiS_PfiS0_S0__param_1];
	ld.param.u64 	%rd9, [_Z16k_csr_mat_vec_mmPiS_PfiS0_S0__param_2];
	ld.param.u32 	%r23, [_Z16k_csr_mat_vec_mmPiS_PfiS0_S0__param_3];
	ld.param.u64 	%rd10, [_Z16k_csr_mat_vec_mmPiS_PfiS0_S0__param_4];
	ld.param.u64 	%rd7, [_Z16k_csr_mat_vec_mmPiS_PfiS0_S0__param_5];
	cvta.to.global.u64 	%rd1, %rd10;
	cvta.to.global.u64 	%rd2, %rd8;
	cvta.to.global.u64 	%rd3, %rd9;
	mov.u32 	%r24, %ctaid.x;
	mov.u32 	%r25, %ntid.x;
	mov.u32 	%r26, %tid.x;
	mad.lo.s32 	%r1, %r24, %r25, %r26;
	setp.ge.s32 	%p1, %r1, %r23;
	@%p1 bra 	$L__BB0_15;
	cvta.to.global.u64 	%rd11, %rd6;
	mul.wide.s32 	%rd12, %r1, 4;
	add.s64 	%rd13, %rd11, %rd12;
	ld.global.u32 	%r60, [%rd13];
	ld.global.u32 	%r3, [%rd13+4];
	setp.ge.s32 	%p2, %r60, %r3;
	mov.f32 	%f111, 0f00000000;
	@%p2 bra 	$L__BB0_14;
	sub.s32 	%r4, %r3, %r60;
	and.b32  	%r5, %r4, 15;
	sub.s32 	%r27, %r60, %r3;
	setp.gt.u32 	%p3, %r27, -16;
	mov.f32 	%f111, 0f00000000;
	@%p3 bra 	$L__BB0_5;
	and.b32  	%r28, %r4, -16;
	neg.s32 	%r58, %r28;
	add.s64 	%rd4, %rd3, 32;
	add.s64 	%rd5, %rd2, 32;
	mov.f32 	%f111, 0f00000000;
$L__BB0_4:
	.pragma "nounroll";
	mul.wide.s32 	%rd14, %r60, 4;
	add.s64 	%rd15, %rd4, %rd14;
	add.s64 	%rd16, %rd5, %rd14;
	ld.global.f32 	%f18, [%rd15+-32];
	ld.global.u32 	%r29, [%rd16+-32];
	mul.wide.s32 	%rd17, %r29, 4;
	add.s64 	%rd18, %rd1, %rd17;
	ld.global.f32 	%f19, [%rd18];
	fma.rn.f32 	%f20, %f18, %f19, %f111;
	ld.global.f32 	%f21, [%rd15+-28];
	ld.global.u32 	%r30, [%rd16+-28];
	mul.wide.s32 	%rd19, %r30, 4;
	add.s64 	%rd20, %rd1, %rd19;
	ld.global.f32 	%f22, [%rd20];
	fma.rn.f32 	%f23, %f21, %f22, %f20;
	ld.global.f32 	%f24, [%rd15+-24];
	ld.global.u32 	%r31, [%rd16+-24];
	mul.wide.s32 	%rd21, %r31, 4;
	add.s64 	%rd22, %rd1, %rd21;
	ld.global.f32 	%f25, [%rd22];
	fma.rn.f32 	%f26, %f24, %f25, %f23;
	ld.global.f32 	%f27, [%rd15+-20];
	ld.global.u32 	%r32, [%rd16+-20];
	mul.wide.s32 	%rd23, %r32, 4;
	add.s64 	%rd24, %rd1, %rd23;
	ld.global.f32 	%f28, [%rd24];
	fma.rn.f32 	%f29, %f27, %f28, %f26;
	ld.global.f32 	%f30, [%rd15+-16];
	ld.global.u32 	%r33, [%rd16+-16];
	mul.wide.s32 	%rd25, %r33, 4;
	add.s64 	%rd26, %rd1, %rd25;
	ld.global.f32 	%f31, [%rd26];
	fma.rn.f32 	%f32, %f30, %f31, %f29;
	ld.global.f32 	%f33, [%rd15+-12];
	ld.global.u32 	%r34, [%rd16+-12];
	mul.wide.s32 	%rd27, %r34, 4;
	add.s64 	%rd28, %rd1, %rd27;
	ld.global.f32 	%f34, [%rd28];
	fma.rn.f32 	%f35, %f33, %f34, %f32;
	ld.global.f32 	%f36, [%rd15+-8];
	ld.global.u32 	%r35, [%rd16+-8];
	mul.wide.s32 	%rd29, %r35, 4;
	add.s64 	%rd30, %rd1, %rd29;
	ld.global.f32 	%f37, [%rd30];
	fma.rn.f32 	%f38, %f36, %f37, %f35;
	ld.global.f32 	%f39, [%rd15+-4];
	ld.global.u32 	%r36, [%rd16+-4];
	mul.wide.s32 	%rd31, %r36, 4;
	add.s64 	%rd32, %rd1, %rd31;
	ld.global.f32 	%f40, [%rd32];
	fma.rn.f32 	%f41, %f39, %f40, %f38;
	ld.global.f32 	%f42, [%rd15];
	ld.global.u32 	%r37, [%rd16];
	mul.wide.s32 	%rd33, %r37, 4;
	add.s64 	%rd34, %rd1, %rd33;
	ld.global.f32 	%f43, [%rd34];
	fma.rn.f32 	%f44, %f42, %f43, %f41;
	ld.global.f32 	%f45, [%rd15+4];
	ld.global.u32 	%r38, [%rd16+4];
	mul.wide.s32 	%rd35, %r38, 4;
	add.s64 	%rd36, %rd1, %rd35;
	ld.global.f32 	%f46, [%rd36];
	fma.rn.f32 	%f47, %f45, %f46, %f44;
	ld.global.f32 	%f48, [%rd15+8];
	ld.global.u32 	%r39, [%rd16+8];
	mul.wide.s32 	%rd37, %r39, 4;
	add.s64 	%rd38, %rd1, %rd37;
	ld.global.f32 	%f49, [%rd38];
	fma.rn.f32 	%f50, %f48, %f49, %f47;
	ld.global.f32 	%f51, [%rd15+12];
	ld.global.u32 	%r40, [%rd16+12];
	mul.wide.s32 	%rd39, %r40, 4;
	add.s64 	%rd40, %rd1, %rd39;
	ld.global.f32 	%f52, [%rd40];
	fma.rn.f32 	%f53, %f51, %f52, %f50;
	ld.global.f32 	%f54, [%rd15+16];
	ld.global.u32 	%r41, [%rd16+16];
	mul.wide.s32 	%rd41, %r41, 4;
	add.s64 	%rd42, %rd1, %rd41;
	ld.global.f32 	%f55, [%rd42];
	fma.rn.f32 	%f56, %f54, %f55, %f53;
	ld.global.f32 	%f57, [%rd15+20];
	ld.global.u32 	%r42, [%rd16+20];
	mul.wide.s32 	%rd43, %r42, 4;
	add.s64 	%rd44, %rd1, %rd43;
	ld.global.f32 	%f58, [%rd44];
	fma.rn.f32 	%f59, %f57, %f58, %f56;
	ld.global.f32 	%f60, [%rd15+24];
	ld.global.u32 	%r43, [%rd16+24];
	mul.wide.s32 	%rd45, %r43, 4;
	add.s64 	%rd46, %rd1, %rd45;
	ld.global.f32 	%f61, [%rd46];
	fma.rn.f32 	%f62, %f60, %f61, %f59;
	ld.global.f32 	%f63, [%rd15+28];
	ld.global.u32 	%r44, [%rd16+28];
	mul.wide.s32 	%rd47, %r44, 4;
	add.s64 	%rd48, %rd1, %rd47;
	ld.global.f32 	%f64, [%rd48];
	fma.rn.f32 	%f111, %f63, %f64, %f62;
	add.s32 	%r60, %r60, 16;
	add.s32 	%r58, %r58, 16;
	setp.ne.s32 	%p4, %r58, 0;
	@%p4 bra 	$L__BB0_4;
$L__BB0_5:
	setp.eq.s32 	%p5, %r5, 0;
	@%p5 bra 	$L__BB0_14;
	and.b32  	%r12, %r4, 7;
	setp.lt.u32 	%p6, %r5, 8;
	@%p6 bra 	$L__BB0_8;
	mul.wide.s32 	%rd49, %r60, 4;
	add.s64 	%rd50, %rd3, %rd49;
	ld.global.f32 	%f66, [%rd50];
	add.s64 	%rd51, %rd2, %rd49;
	ld.global.u32 	%r45, [%rd51];
	mul.wide.s32 	%rd52, %r45, 4;
	add.s64 	%rd53, %rd1, %rd52;
	ld.global.f32 	%f67, [%rd53];
	fma.rn.f32 	%f68, %f66, %f67, %f111;
	ld.global.f32 	%f69, [%rd50+4];
	ld.global.u32 	%r46, [%rd51+4];
	mul.wide.s32 	%rd54, %r46, 4;
	add.s64 	%rd55, %rd1, %rd54;
	ld.global.f32 	%f70, [%rd55];
	fma.rn.f32 	%f71, %f69, %f70, %f68;
	ld.global.f32 	%f72, [%rd50+8];
	ld.global.u32 	%r47, [%rd51+8];
	mul.wide.s32 	%rd56, %r47, 4;
	add.s64 	%rd57, %rd1, %rd56;
	ld.global.f32 	%f73, [%rd57];
	fma.rn.f32 	%f74, %f72, %f73, %f71;
	ld.global.f32 	%f75, [%rd50+12];
	ld.global.u32 	%r48, [%rd51+12];
	mul.wide.s32 	%rd58, %r48, 4;
	add.s64 	%rd59, %rd1, %rd58;
	ld.global.f32 	%f76, [%rd59];
	fma.rn.f32 	%f77, %f75, %f76, %f74;
	ld.global.f32 	%f78, [%rd50+16];
	ld.global.u32 	%r49, [%rd51+16];
	mul.wide.s32 	%rd60, %r49, 4;
	add.s64 	%rd61, %rd1, %rd60;
	ld.global.f32 	%f79, [%rd61];
	fma.rn.f32 	%f80, %f78, %f79, %f77;
	ld.global.f32 	%f81, [%rd50+20];
	ld.global.u32 	%r50, [%rd51+20];
	mul.wide.s32 	%rd62, %r50, 4;
	add.s64 	%rd63, %rd1, %rd62;
	ld.global.f32 	%f82, [%rd63];
	fma.rn.f32 	%f83, %f81, %f82, %f80;
	ld.global.f32 	%f84, [%rd50+24];
	ld.global.u32 	%r51, [%rd51+24];
	mul.wide.s32 	%rd64, %r51, 4;
	add.s64 	%rd65, %rd1, %rd64;
	ld.global.f32 	%f85, [%rd65];
	fma.rn.f32 	%f86, %f84, %f85, %f83;
	ld.global.f32 	%f87, [%rd50+28];
	ld.global.u32 	%r52, [%rd51+28];
	mul.wide.s32 	%rd66, %r52, 4;
	add.s64 	%rd67, %rd1, %rd66;
	ld.global.f32 	%f88, [%rd67];
	fma.rn.f32 	%f111, %f87, %f88, %f86;
	add.s32 	%r60, %r60, 8;
$L__BB0_8:
	setp.eq.s32 	%p7, %r12, 0;
	@%p7 bra 	$L__BB0_14;
	and.b32  	%r15, %r4, 3;
	setp.lt.u32 	%p8, %r12, 4;
	@%p8 bra 	$L__BB0_11;
	mul.wide.s32 	%rd68, %r60, 4;
	add.s64 	%rd69, %rd3, %rd68;
	ld.global.f32 	%f90, [%rd69];
	add.s64 	%rd70, %rd2, %rd68;
	ld.global.u32 	%r53, [%rd70];
	mul.wide.s32 	%rd71, %r53, 4;
	add.s64 	%rd72, %rd1, %rd71;
	ld.global.f32 	%f91, [%rd72];
	fma.rn.f32 	%f92, %f90, %f91, %f111;
	ld.global.f32 	%f93, [%rd69+4];
	ld.global.u32 	%r54, [%rd70+4];
	mul.wide.s32 	%rd73, %r54, 4;
	add.s64 	%rd74, %rd1, %rd73;
	ld.global.f32 	%f94, [%rd74];
	fma.rn.f32 	%f95, %f93, %f94, %f92;
	ld.global.f32 	%f96, [%rd69+8];
	ld.global.u32 	%r55, [%rd70+8];
	mul.wide.s32 	%rd75, %r55, 4;
	add.s64 	%rd76, %rd1, %rd75;
	ld.global.f32 	%f97, [%rd76];
	fma.rn.f32 	%f98, %f96, %f97, %f95;
	ld.global.f32 	%f99, [%rd69+12];
	ld.global.u32 	%r56, [%rd70+12];
	mul.wide.s32 	%rd77, %r56, 4;
	add.s64 	%rd78, %rd1, %rd77;
	ld.global.f32 	%f100, [%rd78];
	fma.rn.f32 	%f111, %f99, %f100, %f98;
	add.s32 	%r60, %r60, 4;
$L__BB0_11:
	setp.eq.s32 	%p9, %r15, 0;
	@%p9 bra 	$L__BB0_14;
	neg.s32 	%r63, %r15;
$L__BB0_13:
	.pragma "nounroll";
	mul.wide.s32 	%rd79, %r60, 4;
	add.s64 	%rd80, %rd2, %rd79;
	add.s64 	%rd81, %rd3, %rd79;
	ld.global.f32 	%f101, [%rd81];
	ld.global.u32 	%r57, [%rd80];
	mul.wide.s32 	%rd82, %r57, 4;
	add.s64 	%rd83, %rd1, %rd82;
	ld.global.f32 	%f102, [%rd83];
	fma.rn.f32 	%f111, %f101, %f102, %f111;
	add.s32 	%r60, %r60, 1;
	add.s32 	%r63, %r63, 1;
	setp.ne.s32 	%p10, %r63, 0;
	@%p10 bra 	$L__BB0_13;
$L__BB0_14:
	cvta.to.global.u64 	%rd84, %rd7;
	add.s64 	%rd86, %rd84, %rd12;
	st.global.f32 	[%rd86], %f111;
$L__BB0_15:
	ret;

}
	// .globl	_Z17k_csr2_mat_vec_mmPiS_PfiS0_S0_
.visible .entry _Z17k_csr2_mat_vec_mmPiS_PfiS0_S0_(
	.param .u64 .ptr .align 1 _Z17k_csr2_mat_vec_mmPiS_PfiS0_S0__param_0,
	.param .u64 .ptr .align 1 _Z17k_csr2_mat_vec_mmPiS_PfiS0_S0__param_1,
	.param .u64 .ptr .align 1 _Z17k_csr2_mat_vec_mmPiS_PfiS0_S0__param_2,
	.param .u32 _Z17k_csr2_mat_vec_mmPiS_PfiS0_S0__param_3,
	.param .u64 .ptr .align 1 _Z17k_csr2_mat_vec_mmPiS_PfiS0_S0__param_4,
	.param .u64 .ptr .align 1 _Z17k_csr2_mat_vec_mmPiS_PfiS0_S0__param_5
)
{
	.reg .pred 	%p<16>;
	.reg .b32 	%r<82>;
	.reg .b32 	%f<131>;
	.reg .b64 	%rd<87>;
	// demoted variable
	.shared .align 4 .b8 _ZZ17k_csr2_mat_vec_mmPiS_PfiS0_S0_E4vals[4096];
	ld.param.u64 	%rd6, [_Z17k_csr2_mat_vec_mmPiS_PfiS0_S0__param_0];
	ld.param.u64 	%rd8, [_Z17k_csr2_mat_vec_mmPiS_PfiS0_S0__param_1];
	ld.param.u64 	%rd9, [_Z17k_csr2_mat_vec_mmPiS_PfiS0_S0__param_2];
	ld.param.u32 	%r28, [_Z17k_csr2_mat_vec_mmPiS_PfiS0_S0__param_3];
	ld.param.u64 	%rd10, [_Z17k_csr2_mat_vec_mmPiS_PfiS0_S0__param_4];
	ld.param.u64 	%rd7, [_Z17k_csr2_mat_vec_mmPiS_PfiS0_S0__param_5];
	cvta.to.global.u64 	%rd1, %rd10;
	cvta.to.global.u64 	%rd2, %rd8;
	cvta.to.global.u64 	%rd3, %rd9;
	mov.u32 	%r1, %tid.x;
	mov.u32 	%r2, %tid.y;
	mov.u32 	%r29, %ctaid.y;
	mov.u32 	%r30, %ntid.y;
	mad.lo.s32 	%r3, %r29, %r30, %r2;
	setp.ge.s32 	%p1, %r3, %r28;
	@%p1 bra 	$L__BB1_25;
	cvta.to.global.u64 	%rd11, %rd6;
	mul.wide.u32 	%rd12, %r3, 4;
	add.s64 	%rd13, %rd11, %rd12;
	ld.global.u32 	%r4, [%rd13];
	ld.global.u32 	%r5, [%rd13+4];
	add.s32 	%r77, %r4, %r1;
	setp.ge.s32 	%p2, %r77, %r5;
	mov.f32 	%f126, 0f00000000;
	@%p2 bra 	$L__BB1_14;
	add.s32 	%r31, %r77, 32;
	max.s32 	%r32, %r5, %r31;
	not.b32 	%r33, %r1;
	add.s32 	%r34, %r32, %r33;
	sub.s32 	%r35, %r34, %r4;
	shr.u32 	%r36, %r35, 5;
	add.s32 	%r7, %r36, 1;
	and.b32  	%r8, %r7, 15;
	setp.lt.u32 	%p3, %r35, 480;
	mov.f32 	%f126, 0f00000000;
	@%p3 bra 	$L__BB1_5;
	and.b32  	%r37, %r7, 268435440;
	neg.s32 	%r75, %r37;
	add.s64 	%rd4, %rd3, 1024;
	add.s64 	%rd5, %rd2, 1024;
	mov.f32 	%f126, 0f00000000;
$L__BB1_4:
	.pragma "nounroll";
	mul.wide.s32 	%rd14, %r77, 4;
	add.s64 	%rd15, %rd4, %rd14;
	add.s64 	%rd16, %rd5, %rd14;
	ld.global.f32 	%f26, [%rd15+-1024];
	ld.global.u32 	%r38, [%rd16+-1024];
	mul.wide.s32 	%rd17, %r38, 4;
	add.s64 	%rd18, %rd1, %rd17;
	ld.global.f32 	%f27, [%rd18];
	fma.rn.f32 	%f28, %f26, %f27, %f126;
	ld.global.f32 	%f29, [%rd15+-896];
	ld.global.u32 	%r39, [%rd16+-896];
	mul.wide.s32 	%rd19, %r39, 4;
	add.s64 	%rd20, %rd1, %rd19;
	ld.global.f32 	%f30, [%rd20];
	fma.rn.f32 	%f31, %f29, %f30, %f28;
	ld.global.f32 	%f32, [%rd15+-768];
	ld.global.u32 	%r40, [%rd16+-768];
	mul.wide.s32 	%rd21, %r40, 4;
	add.s64 	%rd22, %rd1, %rd21;
	ld.global.f32 	%f33, [%rd22];
	fma.rn.f32 	%f34, %f32, %f33, %f31;
	ld.global.f32 	%f35, [%rd15+-640];
	ld.global.u32 	%r41, [%rd16+-640];
	mul.wide.s32 	%rd23, %r41, 4;
	add.s64 	%rd24, %rd1, %rd23;
	ld.global.f32 	%f36, [%rd24];
	fma.rn.f32 	%f37, %f35, %f36, %f34;
	ld.global.f32 	%f38, [%rd15+-512];
	ld.global.u32 	%r42, [%rd16+-512];
	mul.wide.s32 	%rd25, %r42, 4;
	add.s64 	%rd26, %rd1, %rd25;
	ld.global.f32 	%f39, [%rd26];
	fma.rn.f32 	%f40, %f38, %f39, %f37;
	ld.global.f32 	%f41, [%rd15+-384];
	ld.global.u32 	%r43, [%rd16+-384];
	mul.wide.s32 	%rd27, %r43, 4;
	add.s64 	%rd28, %rd1, %rd27;
	ld.global.f32 	%f42, [%rd28];
	fma.rn.f32 	%f43, %f41, %f42, %f40;
	ld.global.f32 	%f44, [%rd15+-256];
	ld.global.u32 	%r44, [%rd16+-256];
	mul.wide.s32 	%rd29, %r44, 4;
	add.s64 	%rd30, %rd1, %rd29;
	ld.global.f32 	%f45, [%rd30];
	fma.rn.f32 	%f46, %f44, %f45, %f43;
	ld.global.f32 	%f47, [%rd15+-128];
	ld.global.u32 	%r45, [%rd16+-128];
	mul.wide.s32 	%rd31, %r45, 4;
	add.s64 	%rd32, %rd1, %rd31;
	ld.global.f32 	%f48, [%rd32];
	fma.rn.f32 	%f49, %f47, %f48, %f46;
	ld.global.f32 	%f50, [%rd15];
	ld.global.u32 	%r46, [%rd16];
	mul.wide.s32 	%rd33, %r46, 4;
	add.s64 	%rd34, %rd1, %rd33;
	ld.global.f32 	%f51, [%rd34];
	fma.rn.f32 	%f52, %f50, %f51, %f49;
	ld.global.f32 	%f53, [%rd15+128];
	ld.global.u32 	%r47, [%rd16+128];
	mul.wide.s32 	%rd35, %r47, 4;
	add.s64 	%rd36, %rd1, %rd35;
	ld.global.f32 	%f54, [%rd36];
	fma.rn.f32 	%f55, %f53, %f54, %f52;
	ld.global.f32 	%f56, [%rd15+256];
	ld.global.u32 	%r48, [%rd16+256];
	mul.wide.s32 	%rd37, %r48, 4;
	add.s64 	%rd38, %rd1, %rd37;
	ld.global.f32 	%f57, [%rd38];
	fma.rn.f32 	%f58, %f56, %f57, %f55;
	ld.global.f32 	%f59, [%rd15+384];
	ld.global.u32 	%r49, [%rd16+384];
	mul.wide.s32 	%rd39, %r49, 4;
	add.s64 	%rd40, %rd1, %rd39;
	ld.global.f32 	%f60, [%rd40];
	fma.rn.f32 	%f61, %f59, %f60, %f58;
	ld.global.f32 	%f62, [%rd15+512];
	ld.global.u32 	%r50, [%rd16+512];
	mul.wide.s32 	%rd41, %r50, 4;
	add.s64 	%rd42, %rd1, %rd41;
	ld.global.f32 	%f63, [%rd42];
	fma.rn.f32 	%f64, %f62, %f63, %f61;
	ld.global.f32 	%f65, [%rd15+640];
	ld.global.u32 	%r51, [%rd16+640];
	mul.wide.s32 	%rd43, %r51, 4;
	add.s64 	%rd44, %rd1, %rd43;
	ld.global.f32 	%f66, [%rd44];
	fma.rn.f32 	%f67, %f65, %f66, %f64;
	ld.global.f32 	%f68, [%rd15+768];
	ld.global.u32 	%r52, [%rd16+768];
	mul.wide.s32 	%rd45, %r52, 4;
	add.s64 	%rd46, %rd1, %rd45;
	ld.global.f32 	%f69, [%rd46];
	fma.rn.f32 	%f70, %f68, %f69, %f67;
	ld.global.f32 	%f71, [%rd15+896];
	ld.global.u32 	%r53, [%rd16+896];
	mul.wide.s32 	%rd47, %r53, 4;
	add.s64 	%rd48, %rd1, %rd47;
	ld.global.f32 	%f72, [%rd48];
	fma.rn.f32 	%f126, %f71, %f72, %f70;
	add.s32 	%r77, %r77, 512;
	add.s32 	%r75, %r75, 16;
	setp.ne.s32 	%p4, %r75, 0;
	@%p4 bra 	$L__BB1_4;
$L__BB1_5:
	setp.eq.s32 	%p5, %r8, 0;
	@%p5 bra 	$L__BB1_14;
	and.b32  	%r15, %r7, 7;
	setp.lt.u32 	%p6, %r8, 8;
	@%p6 bra 	$L__BB1_8;
	mul.wide.s32 	%rd49, %r77, 4;
	add.s64 	%rd50, %rd3, %rd49;
	ld.global.f32 	%f74, [%rd50];
	add.s64 	%rd51, %rd2, %rd49;
	ld.global.u32 	%r54, [%rd51];
	mul.wide.s32 	%rd52, %r54, 4;
	add.s64 	%rd53, %rd1, %rd52;
	ld.global.f32 	%f75, [%rd53];
	fma.rn.f32 	%f76, %f74, %f75, %f126;
	ld.global.f32 	%f77, [%rd50+128];
	ld.global.u32 	%r55, [%rd51+128];
	mul.wide.s32 	%rd54, %r55, 4;
	add.s64 	%rd55, %rd1, %rd54;
	ld.global.f32 	%f78, [%rd55];
	fma.rn.f32 	%f79, %f77, %f78, %f76;
	ld.global.f32 	%f80, [%rd50+256];
	ld.global.u32 	%r56, [%rd51+256];
	mul.wide.s32 	%rd56, %r56, 4;
	add.s64 	%rd57, %rd1, %rd56;
	ld.global.f32 	%f81, [%rd57];
	fma.rn.f32 	%f82, %f80, %f81, %f79;
	ld.global.f32 	%f83, [%rd50+384];
	ld.global.u32 	%r57, [%rd51+384];
	mul.wide.s32 	%rd58, %r57, 4;
	add.s64 	%rd59, %rd1, %rd58;
	ld.global.f32 	%f84, [%rd59];
	fma.rn.f32 	%f85, %f83, %f84, %f82;
	ld.global.f32 	%f86, [%rd50+512];
	ld.global.u32 	%r58, [%rd51+512];
	mul.wide.s32 	%rd60, %r58, 4;
	add.s64 	%rd61, %rd1, %rd60;
	ld.global.f32 	%f87, [%rd61];
	fma.rn.f32 	%f88, %f86, %f87, %f85;
	ld.global.f32 	%f89, [%rd50+640];
	ld.global.u32 	%r59, [%rd51+640];
	mul.wide.s32 	%rd62, %r59, 4;
	add.s64 	%rd63, %rd1, %rd62;
	ld.global.f32 	%f90, [%rd63];
	fma.rn.f32 	%f91, %f89, %f90, %f88;
	ld.global.f32 	%f92, [%rd50+768];
	ld.global.u32 	%r60, [%rd51+768];
	mul.wide.s32 	%rd64, %r60, 4;
	add.s64 	%rd65, %rd1, %rd64;
	ld.global.f32 	%f93, [%rd65];
	fma.rn.f32 	%f94, %f92, %f93, %f91;
	ld.global.f32 	%f95, [%rd50+896];
	ld.global.u32 	%r61, [%rd51+896];
	mul.wide.s32 	%rd66, %r61, 4;
	add.s64 	%rd67, %rd1, %rd66;
	ld.global.f32 	%f96, [%rd67];
	fma.rn.f32 	%f126, %f95, %f96, %f94;
	add.s32 	%r77, %r77, 256;
$L__BB1_8:
	setp.eq.s32 	%p7, %r15, 0;
	@%p7 bra 	$L__BB1_14;
	and.b32  	%r18, %r7, 3;
	setp.lt.u32 	%p8, %r15, 4;
	@%p8 bra 	$L__BB1_11;
	mul.wide.s32 	%rd68, %r77, 4;
	add.s64 	%rd69, %rd3, %rd68;
	ld.global.f32 	%f98, [%rd69];
	add.s64 	%rd70, %rd2, %rd68;
	ld.global.u32 	%r62, [%rd70];
	mul.wide.s32 	%rd71, %r62, 4;
	add.s64 	%rd72, %rd1, %rd71;
	ld.global.f32 	%f99, [%rd72];
	fma.rn.f32 	%f100, %f98, %f99, %f126;
	ld.global.f32 	%f101, [%rd69+128];
	ld.global.u32 	%r63, [%rd70+128];
	mul.wide.s32 	%rd73, %r63, 4;
	add.s64 	%rd74, %rd1, %rd73;
	ld.global.f32 	%f102, [%rd74];
	fma.rn.f32 	%f103, %f101, %f102, %f100;
	ld.global.f32 	%f104, [%rd69+256];
	ld.global.u32 	%r64, [%rd70+256];
	mul.wide.s32 	%rd75, %r64, 4;
	add.s64 	%rd76, %rd1, %rd75;
	ld.global.f32 	%f105, [%rd76];
	fma.rn.f32 	%f106, %f104, %f105, %f103;
	ld.global.f32 	%f107, [%rd69+384];
	ld.global.u32 	%r65, [%rd70+384];
	mul.wide.s32 	%rd77, %r65, 4;
	add.s64 	%rd78, %rd1, %rd77;
	ld.global.f32 	%f108, [%rd78];
	fma.rn.f32 	%f126, %f107, %f108, %f106;
	add.s32 	%r77, %r77, 128;
$L__BB1_11:
	setp.eq.s32 	%p9, %r18, 0;
	@%p9 bra 	$L__BB1_14;
	neg.s32 	%r80, %r18;
$L__BB1_13:
	.pragma "nounroll";
	mul.wide.s32 	%rd79, %r77, 4;
	add.s64 	%rd80, %rd2, %rd79;
	add.s64 	%rd81, %rd3, %rd79;
	ld.global.f32 	%f109, [%rd81];
	ld.global.u32 	%r66, [%rd80];
	mul.wide.s32 	%rd82, %r66, 4;
	add.s64 	%rd83, %rd1, %rd82;
	ld.global.f32 	%f110, [%rd83];
	fma.rn.f32 	%f126, %f109, %f110, %f126;
	add.s32 	%r77, %r77, 32;
	add.s32 	%r80, %r80, 1;
	setp.ne.s32 	%p10, %r80, 0;
	@%p10 bra 	$L__BB1_13;
$L__BB1_14:
	shl.b32 	%r67, %r2, 7;
	mov.u32 	%r68, _ZZ17k_csr2_mat_vec_mmPiS_PfiS0_S0_E4vals;
	add.s32 	%r26, %r68, %r67;
	shl.b32 	%r69, %r1, 2;
	add.s32 	%r27, %r26, %r69;
	st.shared.f32 	[%r27], %f126;
	and.b32  	%r70, %r1, 1;
	setp.eq.b32 	%p11, %r70, 1;
	@%p11 bra 	$L__BB1_16;
	ld.shared.f32 	%f111, [%r27+4];
	add.f32 	%f126, %f111, %f126;
	st.shared.f32 	[%r27], %f126;
$L__BB1_16:
	and.b32  	%r71, %r1, 3;
	setp.ne.s32 	%p12, %r71, 0;
	@%p12 bra 	$L__BB1_18;
	ld.shared.f32 	%f112, [%r27+8];
	add.f32 	%f126, %f112, %f126;
	st.shared.f32 	[%r27], %f126;
$L__BB1_18:
	and.b32  	%r72, %r1, 7;
	setp.ne.s32 	%p13, %r72, 0;
	@%p13 bra 	$L__BB1_20;
	ld.shared.f32 	%f113, [%r27+16];
	add.f32 	%f126, %f113, %f126;
	st.shared.f32 	[%r27], %f126;
$L__BB1_20:
	and.b32  	%r73, %r1, 15;
	setp.ne.s32 	%p14, %r73, 0;
	@%p14 bra 	$L__BB1_22;
	ld.shared.f32 	%f114, [%r27+32];
	add.f32 	%f126, %f114, %f126;
	st.shared.f32 	[%r27], %f126;
$L__BB1_22:
	and.b32  	%r74, %r1, 31;
	setp.ne.s32 	%p15, %r74, 0;
	@%p15 bra 	$L__BB1_24;
	ld.shared.f32 	%f115, [%r27+64];
	add.f32 	%f116, %f115, %f126;
	st.shared.f32 	[%r27], %f116;
$L__BB1_24:
	ld.shared.f32 	%f117, [%r26];
	cvta.to.global.u64 	%rd84, %rd7;
	add.s64 	%rd86, %rd84, %rd12;
	st.global.f32 	[%rd86], %f117;
$L__BB1_25:
	ret;

}
	// .globl	_Z16k_ell_mat_vec_mmiiPiPfS0_S0_
.visible .entry _Z16k_ell_mat_vec_mmiiPiPfS0_S0_(
	.param .u32 _Z16k_ell_mat_vec_mmiiPiPfS0_S0__param_0,
	.param .u32 _Z16k_ell_mat_vec_mmiiPiPfS0_S0__param_1,
	.param .u64 .ptr .align 1 _Z16k_ell_mat_vec_mmiiPiPfS0_S0__param_2,
	.param .u64 .ptr .align 1 _Z16k_ell_mat_vec_mmiiPiPfS0_S0__param_3,
	.param .u64 .ptr .align 1 _Z16k_ell_mat_vec_mmiiPiPfS0_S0__param_4,
	.param .u64 .ptr .align 1 _Z16k_ell_mat_vec_mmiiPiPfS0_S0__param_5
)
{


	ret;

}


// ===== COMPILED SASS (sm_100) =====

	.target	sm_100

	.elftype	@"ET_EXEC"


//--------------------- .note.nv.tkinfo           --------------------------
	.section	.note.nv.tkinfo,"",@"SHT_NOTE"
	.sectionflags	@"SHF_NOTE_NV_TKINFO"
	.tkinfo
        /*0018*/ 	.word	0x00000002
        /*0030*/ 	.string	""
        /*0030*/ 	.string	"ptxas"
        /*0030*/ 	.string	"Cuda compilation tools, release 13.0, V13.0.88"
        /*0030*/ 	.string	"Build cuda_13.0.r13.0/compiler.36424714_0"
        /*0030*/ 	.string	"-arch sm_100 -m 64 "



//--------------------- .note.nv.cuinfo           --------------------------
	.section	.note.nv.cuinfo,"",@"SHT_NOTE"
	.sectionflags	@"SHF_NOTE_NV_CUINFO"
        /*0018*/ 	.short	0x0002
        /*001a*/ 	.short	0x0064
        /*001c*/ 	.short	0x0082
	.zero		2


//--------------------- .nv.info                  --------------------------
	.section	.nv.info,"",@"SHT_CUDA_INFO"
	.align	4


	//----- nvinfo : EIATTR_REGCOUNT
	.align		4
        /*0000*/ 	.byte	0x04, 0x2f
        /*0002*/ 	.short	(.L_1 - .L_0)
	.align		4
.L_0:
        /*0004*/ 	.word	index@(_Z16k_csr_mat_vec_mmPiS_PfiS0_S0_)
        /*0008*/ 	.word	0x00000020


	//----- nvinfo : EIATTR_FRAME_SIZE
	.align		4
.L_1:
        /*000c*/ 	.byte	0x04, 0x11
        /*000e*/ 	.short	(.L_3 - .L_2)
	.align		4
.L_2:
        /*0010*/ 	.word	index@(_Z16k_csr_mat_vec_mmPiS_PfiS0_S0_)
        /*0014*/ 	.word	0x00000000


	//----- nvinfo : EIATTR_REGCOUNT
	.align		4
.L_3:
        /*0018*/ 	.byte	0x04, 0x2f
        /*001a*/ 	.short	(.L_5 - .L_4)
	.align		4
.L_4:
        /*001c*/ 	.word	index@(_Z17k_csr2_mat_vec_mmPiS_PfiS0_S0_)
        /*0020*/ 	.word	0x00000020


	//----- nvinfo : EIATTR_FRAME_SIZE
	.align		4
.L_5:
        /*0024*/ 	.byte	0x04, 0x11
        /*0026*/ 	.short	(.L_7 - .L_6)
	.align		4
.L_6:
        /*0028*/ 	.word	index@(_Z17k_csr2_mat_vec_mmPiS_PfiS0_S0_)
        /*002c*/ 	.word	0x00000000


	//----- nvinfo : EIATTR_REGCOUNT
	.align		4
.L_7:
        /*0030*/ 	.byte	0x04, 0x2f
        /*0032*/ 	.short	(.L_9 - .L_8)
	.align		4
.L_8:
        /*0034*/ 	.word	index@(_Z16k_ell_mat_vec_mmiiPiPfS0_S0_)
        /*0038*/ 	.word	0x00000004


	//----- nvinfo : EIATTR_FRAME_SIZE
	.align		4
.L_9:
        /*003c*/ 	.byte	0x04, 0x11
        /*003e*/ 	.short	(.L_11 - .L_10)
	.align		4
.L_10:
        /*0040*/ 	.word	index@(_Z16k_ell_mat_vec_mmiiPiPfS0_S0_)
        /*0044*/ 	.word	0x00000000


	//----- nvinfo : EIATTR_MIN_STACK_SIZE
	.align		4
.L_11:
        /*0048*/ 	.byte	0x04, 0x12
        /*004a*/ 	.short	(.L_13 - .L_12)
	.align		4
.L_12:
        /*004c*/ 	.word	index@(_Z16k_ell_mat_vec_mmiiPiPfS0_S0_)
        /*0050*/ 	.word	0x00000000


	//----- nvinfo : EIATTR_MIN_STACK_SIZE
	.align		4
.L_13:
        /*0054*/ 	.byte	0x04, 0x12
        /*0056*/ 	.short	(.L_15 - .L_14)
	.align		4
.L_14:
        /*0058*/ 	.word	index@(_Z17k_csr2_mat_vec_mmPiS_PfiS0_S0_)
        /*005c*/ 	.word	0x00000000


	//----- nvinfo : EIATTR_MIN_STACK_SIZE
	.align		4
.L_15:
        /*0060*/ 	.byte	0x04, 0x12
        /*0062*/ 	.short	(.L_17 - .L_16)
	.align		4
.L_16:
        /*0064*/ 	.word	index@(_Z16k_csr_mat_vec_mmPiS_PfiS0_S0_)
        /*0068*/ 	.word	0x00000000
.L_17:


//--------------------- .nv.compat                --------------------------
	.section	.nv.compat,"",@"SHT_CUDA_COMPAT_INFO"
	.align	4
        /*0000*/ 	.byte	0x02, 0x09, 0x00, 0x00, 0x02, 0x02, 0x01, 0x00, 0x02, 0x05, 0x05, 0x00, 0x03, 0x07, 0x01, 0x01
        /*0010*/ 	.byte	0x02, 0x03, 0x00, 0x00, 0x02, 0x06, 0x01, 0x00, 0x04, 0x0b, 0x08, 0x00, 0x09, 0x00, 0x00, 0x00
        /*0020*/ 	.byte	0x00, 0x00, 0x00, 0x00


//--------------------- .nv.info._Z16k_ell_mat_vec_mmiiPiPfS0_S0_ --------------------------
	.section	.nv.info._Z16k_ell_mat_vec_mmiiPiPfS0_S0_,"",@"SHT_CUDA_INFO"
	.sectionflags	@""
	.align	4


	//----- nvinfo : EIATTR_CUDA_API_VERSION
	.align		4
        /*0000*/ 	.byte	0x04, 0x37
        /*0002*/ 	.short	(.L_19 - .L_18)
.L_18:
        /*0004*/ 	.word	0x00000082


	//----- nvinfo : EIATTR_KPARAM_INFO
	.align		4
.L_19:
        /*0008*/ 	.byte	0x04, 0x17
        /*000a*/ 	.short	(.L_21 - .L_20)
.L_20:
        /*000c*/ 	.word	0x00000000
        /*0010*/ 	.short	0x0005
        /*0012*/ 	.short	0x0020
        /*0014*/ 	.byte	0x00, 0xf5, 0x21, 0x00


	//----- nvinfo : EIATTR_KPARAM_INFO
	.align		4
.L_21:
        /*0018*/ 	.byte	0x04, 0x17
        /*001a*/ 	.short	(.L_23 - .L_22)
.L_22:
        /*001c*/ 	.word	0x00000000
        /*0020*/ 	.short	0x0004
        /*0022*/ 	.short	0x0018
        /*0024*/ 	.byte	0x00, 0xf5, 0x21, 0x00


	//----- nvinfo : EIATTR_KPARAM_INFO
	.align		4
.L_23:
        /*0028*/ 	.byte	0x04, 0x17
        /*002a*/ 	.short	(.L_25 - .L_24)
.L_24:
        /*002c*/ 	.word	0x00000000
        /*0030*/ 	.short	0x0003
        /*0032*/ 	.short	0x0010
        /*0034*/ 	.byte	0x00, 0xf5, 0x21, 0x00


	//----- nvinfo : EIATTR_KPARAM_INFO
	.align		4
.L_25:
        /*0038*/ 	.byte	0x04, 0x17
        /*003a*/ 	.short	(.L_27 - .L_26)
.L_26:
        /*003c*/ 	.word	0x00000000
        /*0040*/ 	.short	0x0002
        /*0042*/ 	.short	0x0008
        /*0044*/ 	.byte	0x00, 0xf5, 0x21, 0x00


	//----- nvinfo : EIATTR_KPARAM_INFO
	.align		4
.L_27:
        /*0048*/ 	.byte	0x04, 0x17
        /*004a*/ 	.short	(.L_29 - .L_28)
.L_28:
        /*004c*/ 	.word	0x00000000
        /*0050*/ 	.short	0x0001
        /*0052*/ 	.short	0x0004
        /*0054*/ 	.byte	0x00, 0xf0, 0x11, 0x00


	//----- nvinfo : EIATTR_KPARAM_INFO
	.align		4
.L_29:
        /*0058*/ 	.byte	0x04, 0x17
        /*005a*/ 	.short	(.L_31 - .L_30)
.L_30:
        /*005c*/ 	.word	0x00000000
        /*0060*/ 	.short	0x0000
        /*0062*/ 	.short	0x0000
        /*0064*/ 	.byte	0x00, 0xf0, 0x11, 0x00


	//----- nvinfo : EIATTR_SPARSE_MMA_MASK
	.align		4
.L_31:
        /*0068*/ 	.byte	0x03, 0x50
        /*006a*/ 	.short	0x0000


	//----- nvinfo : EIATTR_MAXREG_COUNT
	.align		4
        /*006c*/ 	.byte	0x03, 0x1b
        /*006e*/ 	.short	0x00ff


	//----- nvinfo : EIATTR_MERCURY_ISA_VERSION
	.align		4
        /*0070*/ 	.byte	0x03, 0x5f
        /*0072*/ 	.short	0x0101


	//----- nvinfo : EIATTR_VRC_CTA_INIT_COUNT
	.align		4
        /*0074*/ 	.byte	0x02, 0x4a
	.zero		1
	.zero		1


	//----- nvinfo : EIATTR_EXIT_INSTR_OFFSETS
	.align		4
        /*0078*/ 	.byte	0x04, 0x1c
        /*007a*/ 	.short	(.L_33 - .L_32)


	//   ....[0]....
.L_32:
        /*007c*/ 	.word	0x00000010


	//----- nvinfo : EIATTR_CBANK_PARAM_SIZE
	.align		4
.L_33:
        /*0080*/ 	.byte	0x03, 0x19
        /*0082*/ 	.short	0x0028


	//----- nvinfo : EIATTR_PARAM_CBANK
	.align		4
        /*0084*/ 	.byte	0x04, 0x0a
        /*0086*/ 	.short	(.L_35 - .L_34)
	.align		4
.L_34:
        /*0088*/ 	.word	index@(.nv.constant0._Z16k_ell_mat_vec_mmiiPiPfS0_S0_)
        /*008c*/ 	.short	0x0380
        /*008e*/ 	.short	0x0028


	//----- nvinfo : EIATTR_SW_WAR
	.align		4
.L_35:
        /*0090*/ 	.byte	0x04, 0x36
        /*0092*/ 	.short	(.L_37 - .L_36)
.L_36:
        /*0094*/ 	.word	0x00000008
.L_37:


//--------------------- .nv.info._Z17k_csr2_mat_vec_mmPiS_PfiS0_S0_ --------------------------
	.section	.nv.info._Z17k_csr2_mat_vec_mmPiS_PfiS0_S0_,"",@"SHT_CUDA_INFO"
	.sectionflags	@""
	.align	4


	//----- nvinfo : EIATTR_CUDA_API_VERSION
	.align		4
        /*0000*/ 	.byte	0x04, 0x37
        /*0002*/ 	.short	(.L_39 - .L_38)
.L_38:
        /*0004*/ 	.word	0x00000082


	//----- nvinfo : EIATTR_KPARAM_INFO
	.align		4
.L_39:
        /*0008*/ 	.byte	0x04, 0x17
        /*000a*/ 	.short	(.L_41 - .L_40)
.L_40:
        /*000c*/ 	.word	0x00000000
        /*0010*/ 	.short	0x0005
        /*0012*/ 	.short	0x0028
        /*0014*/ 	.byte	0x00, 0xf5, 0x21, 0x00


	//----- nvinfo : EIATTR_KPARAM_INFO
	.align		4
.L_41:
        /*0018*/ 	.byte	0x04, 0x17
        /*001a*/ 	.short	(.L_43 - .L_42)
.L_42:
        /*001c*/ 	.word	0x00000000
        /*0020*/ 	.short	0x0004
        /*0022*/ 	.short	0x0020
        /*0024*/ 	.byte	0x00, 0xf5, 0x21, 0x00


	//----- nvinfo : EIATTR_KPARAM_INFO
	.align		4
.L_43:
        /*0028*/ 	.byte	0x04, 0x17
        /*002a*/ 	.short	(.L_45 - .L_44)
.L_44:
        /*002c*/ 	.word	0x00000000
        /*0030*/ 	.short	0x0003
        /*0032*/ 	.short	0x0018
        /*0034*/ 	.byte	0x00, 0xf0, 0x11, 0x00


	//----- nvinfo : EIATTR_KPARAM_INFO
	.align		4
.L_45:
        /*0038*/ 	.byte	0x04, 0x17
        /*003a*/ 	.short	(.L_47 - .L_46)
.L_46:
        /*003c*/ 	.word	0x00000000
        /*0040*/ 	.short	0x0002
        /*0042*/ 	.short	0x0010
        /*0044*/ 	.byte	0x00, 0xf5, 0x21, 0x00


	//----- nvinfo : EIATTR_KPARAM_INFO
	.align		4
.L_47:
        /*0048*/ 	.byte	0x04, 0x17
        /*004a*/ 	.short	(.L_49 - .L_48)
.L_48:
        /*004c*/ 	.word	0x00000000
        /*0050*/ 	.short	0x0001
        /*0052*/ 	.short	0x0008
        /*0054*/ 	.byte	0x00, 0xf5, 0x21, 0x00


	//----- nvinfo : EIATTR_KPARAM_INFO
	.align		4
.L_49:
        /*0058*/ 	.byte	0x04, 0x17
        /*005a*/ 	.short	(.L_51 - .L_50)
.L_50:
        /*005c*/ 	.word	0x00000000
        /*0060*/ 	.short	0x0000
        /*0062*/ 	.short	0x0000
        /*0064*/ 	.byte	0x00, 0xf5, 0x21, 0x00


	//----- nvinfo : EIATTR_SPARSE_MMA_MASK
	.align		4
.L_51:
        /*0068*/ 	.byte	0x03, 0x50
        /*006a*/ 	.short	0x0000


	//----- nvinfo : EIATTR_MAXREG_COUNT
	.align		4
        /*006c*/ 	.byte	0x03, 0x1b
        /*006e*/ 	.short	0x00ff


	//----- nvinfo : EIATTR_MERCURY_ISA_VERSION
	.align		4
        /*0070*/ 	.byte	0x03, 0x5f
        /*0072*/ 	.short	0x0101


	//----- nvinfo : EIATTR_VRC_CTA_INIT_COUNT
	.align		4
        /*0074*/ 	.byte	0x02, 0x4a
	.zero		1
	.zero		1


	//----- nvinfo : EIATTR_EXIT_INSTR_OFFSETS
	.align		4
        /*0078*/ 	.byte	0x04, 0x1c
        /*007a*/ 	.short	(.L_53 - .L_52)


	//   ....[0]....
.L_52:
        /*007c*/ 	.word	0x00000070


	//   ....[1]....
        /*0080*/ 	.word	0x00001050


	//----- nvinfo : EIATTR_CRS_STACK_SIZE
	.align		4
.L_53:
        /*0084*/ 	.byte	0x04, 0x1e
        /*0086*/ 	.short	(.L_55 - .L_54)
.L_54:
        /*0088*/ 	.word	0x00000000


	//----- nvinfo : EIATTR_CBANK_PARAM_SIZE
	.align		4
.L_55:
        /*008c*/ 	.byte	0x03, 0x19
        /*008e*/ 	.short	0x0030


	//----- nvinfo : EIATTR_PARAM_CBANK
	.align		4
        /*0090*/ 	.byte	0x04, 0x0a
        /*0092*/ 	.short	(.L_57 - .L_56)
	.align		4
.L_56:
        /*0094*/ 	.word	index@(.nv.constant0._Z17k_csr2_mat_vec_mmPiS_PfiS0_S0_)
        /*0098*/ 	.short	0x0380
        /*009a*/ 	.short	0x0030


	//----- nvinfo : EIATTR_SW_WAR
	.align		4
.L_57:
        /*009c*/ 	.byte	0x04, 0x36
        /*009e*/ 	.short	(.L_59 - .L_58)
.L_58:
        /*00a0*/ 	.word	0x00000008
.L_59:


//--------------------- .nv.info._Z16k_csr_mat_vec_mmPiS_PfiS0_S0_ --------------------------
	.section	.nv.info._Z16k_csr_mat_vec_mmPiS_PfiS0_S0_,"",@"SHT_CUDA_INFO"
	.sectionflags	@""
	.align	4


	//----- nvinfo : EIATTR_CUDA_API_VERSION
	.align		4
        /*0000*/ 	.byte	0x04, 0x37
        /*0002*/ 	.short	(.L_61 - .L_60)
.L_60:
        /*0004*/ 	.word	0x00000082


	//----- nvinfo : EIATTR_KPARAM_INFO
	.align		4
.L_61:
        /*0008*/ 	.byte	0x04, 0x17
        /*000a*/ 	.short	(.L_63 - .L_62)
.L_62:
        /*000c*/ 	.word	0x00000000
        /*0010*/ 	.short	0x0005
        /*0012*/ 	.short	0x0028
        /*0014*/ 	.byte	0x00, 0xf5, 0x21, 0x00


	//----- nvinfo : EIATTR_KPARAM_INFO
	.align		4
.L_63:
        /*0018*/ 	.byte	0x04, 0x17
        /*001a*/ 	.short	(.L_65 - .L_64)
.L_64:
        /*001c*/ 	.word	0x00000000
        /*0020*/ 	.short	0x0004
        /*0022*/ 	.short	0x0020
        /*0024*/ 	.byte	0x00, 0xf5, 0x21, 0x00


	//----- nvinfo : EIATTR_KPARAM_INFO
	.align		4
.L_65:
        /*0028*/ 	.byte	0x04, 0x17
        /*002a*/ 	.short	(.L_67 - .L_66)
.L_66:
        /*002c*/ 	.word	0x00000000
        /*0030*/ 	.short	0x0003
        /*0032*/ 	.short	0x0018
        /*0034*/ 	.byte	0x00, 0xf0, 0x11, 0x00


	//----- nvinfo : EIATTR_KPARAM_INFO
	.align		4
.L_67:
        /*0038*/ 	.byte	0x04, 0x17
        /*003a*/ 	.short	(.L_69 - .L_68)
.L_68:
        /*003c*/ 	.word	0x00000000
        /*0040*/ 	.short	0x0002
        /*0042*/ 	.short	0x0010
        /*0044*/ 	.byte	0x00, 0xf5, 0x21, 0x00


	//----- nvinfo : EIATTR_KPARAM_INFO
	.align		4
.L_69:
        /*0048*/ 	.byte	0x04, 0x17
        /*004a*/ 	.short	(.L_71 - .L_70)
.L_70:
        /*004c*/ 	.word	0x00000000
        /*0050*/ 	.short	0x0001
        /*0052*/ 	.short	0x0008
        /*0054*/ 	.byte	0x00, 0xf5, 0x21, 0x00


	//----- nvinfo : EIATTR_KPARAM_INFO
	.align		4
.L_71:
        /*0058*/ 	.byte	0x04, 0x17
        /*005a*/ 	.short	(.L_73 - .L_72)
.L_72:
        /*005c*/ 	.word	0x00000000
        /*0060*/ 	.short	0x0000
        /*0062*/ 	.short	0x0000
        /*0064*/ 	.byte	0x00, 0xf5, 0x21, 0x00


	//----- nvinfo : EIATTR_SPARSE_MMA_MASK
	.align		4
.L_73:
        /*0068*/ 	.byte	0x03, 0x50
        /*006a*/ 	.short	0x0000


	//----- nvinfo : EIATTR_MAXREG_COUNT
	.align		4
        /*006c*/ 	.byte	0x03, 0x1b
        /*006e*/ 	.short	0x00ff


	//----- nvinfo : EIATTR_MERCURY_ISA_VERSION
	.align		4
        /*0070*/ 	.byte	0x03, 0x5f
        /*0072*/ 	.short	0x0101


	//----- nvinfo : EIATTR_VRC_CTA_INIT_COUNT
	.align		4
        /*0074*/ 	.byte	0x02, 0x4a
	.zero		1
	.zero		1


	//----- nvinfo : EIATTR_EXIT_INSTR_OFFSETS
	.align		4
        /*0078*/ 	.byte	0x04, 0x1c
        /*007a*/ 	.short	(.L_75 - .L_74)


	//   ....[0]....
.L_74:
        /*007c*/ 	.word	0x00000070


	//   ....[1]....
        /*0080*/ 	.word	0x00000e50


	//----- nvinfo : EIATTR_CRS_STACK_SIZE
	.align		4
.L_75:
        /*0084*/ 	.byte	0x04, 0x1e
        /*0086*/ 	.short	(.L_77 - .L_76)
.L_76:
        /*0088*/ 	.word	0x00000000


	//----- nvinfo : EIATTR_CBANK_PARAM_SIZE
	.align		4
.L_77:
        /*008c*/ 	.byte	0x03, 0x19
        /*008e*/ 	.short	0x0030


	//----- nvinfo : EIATTR_PARAM_CBANK
	.align		4
        /*0090*/ 	.byte	0x04, 0x0a
        /*0092*/ 	.short	(.L_79 - .L_78)
	.align		4
.L_78:
        /*0094*/ 	.word	index@(.nv.constant0._Z16k_csr_mat_vec_mmPiS_PfiS0_S0_)
        /*0098*/ 	.short	0x0380
        /*009a*/ 	.short	0x0030


	//----- nvinfo : EIATTR_SW_WAR
	.align		4
.L_79:
        /*009c*/ 	.byte	0x04, 0x36
        /*009e*/ 	.short	(.L_81 - .L_80)
.L_80:
        /*00a0*/ 	.word	0x00000008
.L_81:


//--------------------- .nv.callgraph             --------------------------
	.section	.nv.callgraph,"",@"SHT_CUDA_CALLGRAPH"
	.align	4
	.sectionentsize	8
	.align		4
        /*0000*/ 	.word	0x00000000
	.align		4
        /*0004*/ 	.word	0xffffffff
	.align		4
        /*0008*/ 	.word	0x00000000
	.align		4
        /*000c*/ 	.word	0xfffffffe
	.align		4
        /*0010*/ 	.word	0x00000000
	.align		4
        /*0014*/ 	.word	0xfffffffd
	.align		4
        /*0018*/ 	.word	0x00000000
	.align		4
        /*001c*/ 	.word	0xfffffffc


//--------------------- .text._Z16k_ell_mat_vec_mmiiPiPfS0_S0_ --------------------------
	.section	.text._Z16k_ell_mat_vec_mmiiPiPfS0_S0_,"ax",@progbits
	.align	128
        .global         _Z16k_ell_mat_vec_mmiiPiPfS0_S0_
        .type           _Z16k_ell_mat_vec_mmiiPiPfS0_S0_,@function
        .size           _Z16k_ell_mat_vec_mmiiPiPfS0_S0_,(.L_x_23 - _Z16k_ell_mat_vec_mmiiPiPfS0_S0_)
        .other          _Z16k_ell_mat_vec_mmiiPiPfS0_S0_,@"STO_CUDA_ENTRY STV_DEFAULT"
_Z16k_ell_mat_vec_mmiiPiPfS0_S0_:
.text._Z16k_ell_mat_vec_mmiiPiPfS0_S0_:
[----:B------:R-:W-:Y:S01]  /*0000*/  LDC R1, c[0x0][0x37c] ;  /* 0x0000df00ff017b82 */ /* 0x000fe20000000800 */
[----:B------:R-:W-:Y:S05]  /*0010*/  EXIT ;  /* 0x000000000000794d */ /* 0x000fea0003800000 */
.L_x_0:
[----:B------:R-:W-:-:S00]  /*0020*/  BRA `(.L_x_0) ;  /* 0xfffffffc00fc7947 */ /* 0x000fc0000383ffff */
[----:B------:R-:W-:-:S00]  /*0030*/  NOP ;  /* 0x0000000000007918 */ /* 0x000fc00000000000 */
        /* <DEDUP_REMOVED lines=12> */
.L_x_23:


//--------------------- .text._Z17k_csr2_mat_vec_mmPiS_PfiS0_S0_ --------------------------
	.section	.text._Z17k_csr2_mat_vec_mmPiS_PfiS0_S0_,"ax",@progbits
	.align	128
        .global         _Z17k_csr2_mat_vec_mmPiS_PfiS0_S0_
        .type           _Z17k_csr2_mat_vec_mmPiS_PfiS0_S0_,@function
        .size           _Z17k_csr2_mat_vec_mmPiS_PfiS0_S0_,(.L_x_24 - _Z17k_csr2_mat_vec_mmPiS_PfiS0_S0_)
        .other          _Z17k_csr2_mat_vec_mmPiS_PfiS0_S0_,@"STO_CUDA_ENTRY STV_DEFAULT"
_Z17k_csr2_mat_vec_mmPiS_PfiS0_S0_:
.text._Z17k_csr2_mat_vec_mmPiS_PfiS0_S0_:
[----:B------:R-:W-:Y:S01]  /*0000*/  LDC R1, c[0x0][0x37c] ;  /* 0x0000df00ff017b82 */ /* 0x000fe20000000800 */
[----:B------:R-:W0:Y:S07]  /*0010*/  S2R R0, SR_TID.Y ;  /* 0x0000000000007919 */ /* 0x000e2e0000002200 */
[----:B------:R-:W0:Y:S01]  /*0020*/  S2UR UR4, SR_CTAID.Y ;  /* 0x00000000000479c3 */ /* 0x000e220000002600 */
[----:B------:R-:W1:Y:S07]  /*0030*/  LDCU UR5, c[0x0][0x398] ;  /* 0x00007300ff0577ac */ /* 0x000e6e0008000800 */
[----:B------:R-:W0:Y:S02]  /*0040*/  LDC R3, c[0x0][0x364] ;  /* 0x0000d900ff037b82 */ /* 0x000e240000000800 */
[----:B0-----:R-:W-:-:S05]  /*0050*/  IMAD R2, R3, UR4, R0 ;  /* 0x0000000403027c24 */ /* 0x001fca000f8e0200 */
[----:B-1----:R-:W-:-:S13]  /*0060*/  ISETP.GE.AND P0, PT, R2, UR5, PT ;  /* 0x0000000502007c0c */ /* 0x002fda000bf06270 */
[----:B------:R-:W-:Y:S05]  /*0070*/  @P0 EXIT ;  /* 0x000000000000094d */ /* 0x000fea0003800000 */
[----:B------:R-:W0:Y:S01]  /*0080*/  LDC.64 R4, c[0x0][0x380] ;  /* 0x0000e000ff047b82 */ /* 0x000e220000000a00 */
[----:B------:R-:W1:Y:S01]  /*0090*/  LDCU.64 UR6, c[0x0][0x358] ;  /* 0x00006b00ff0677ac */ /* 0x000e620008000a00 */
[----:B0-----:R-:W-:-:S05]  /*00a0*/  IMAD.WIDE.U32 R4, R2, 0x4, R4 ;  /* 0x0000000402047825 */ /* 0x001fca00078e0004 */
[----:B-1----:R-:W2:Y:S04]  /*00b0*/  LDG.E R6, desc[UR6][R4.64] ;  /* 0x0000000604067981 */ /* 0x002ea8000c1e1900 */
[----:B------:R-:W3:Y:S01]  /*00c0*/  LDG.E R8, desc[UR6][R4.64+0x4] ;  /* 0x0000040604087981 */ /* 0x000ee2000c1e1900 */
[----:B------:R-:W-:Y:S01]  /*00d0*/  BSSY.RECONVERGENT B0, `(.L_x_1) ;  /* 0x00000d8000007945 */ /* 0x000fe20003800200 */
[----:B------:R-:W-:Y:S01]  /*00e0*/  HFMA2 R22, -RZ, RZ, 0, 0 ;  /* 0x00000000ff167431 */ /* 0x000fe200000001ff */
[----:B------:R-:W2:Y:S02]  /*00f0*/  S2R R3, SR_TID.X ;  /* 0x0000000000037919 */ /* 0x000ea40000002100 */
[----:B--2---:R-:W-:-:S04]  /*0100*/  IADD3 R7, PT, PT, R6, R3, RZ ;  /* 0x0000000306077210 */ /* 0x004fc80007ffe0ff */
[----:B---3--:R-:W-:-:S13]  /*0110*/  ISETP.GE.AND P0, PT, R7, R8, PT ;  /* 0x000000080700720c */ /* 0x008fda0003f06270 */
[----:B------:R-:W-:Y:S05]  /*0120*/  @P0 BRA `(.L_x_2) ;  /* 0x0000000c00480947 */ /* 0x000fea0003800000 */
[----:B------:R-:W-:Y:S01]  /*0130*/  MOV R5, R7 ;  /* 0x0000000700057202 */ /* 0x000fe20000000f00 */
[----:B------:R-:W-:Y:S01]  /*0140*/  BSSY.RECONVERGENT B1, `(.L_x_3) ;  /* 0x000006a000017945 */ /* 0x000fe20003800200 */
[----:B------:R-:W-:Y:S02]  /*0150*/  LOP3.LUT R4, RZ, R3, RZ, 0x33, !PT ;  /* 0x00000003ff047212 */ /* 0x000fe400078e33ff */
[----:B------:R-:W-:Y:S02]  /*0160*/  VIADDMNMX R7, R5, 0x20, R8, !PT ;  /* 0x0000002005077846 */ /* 0x000fe40007800108 */
[----:B------:R-:W-:Y:S02]  /*0170*/  MOV R22, RZ ;  /* 0x000000ff00167202 */ /* 0x000fe40000000f00 */
[----:B------:R-:W-:-:S04]  /*0180*/  IADD3 R4, PT, PT, -R6, R7, R4 ;  /* 0x0000000706047210 */ /* 0x000fc80007ffe104 */
[C---:B------:R-:W-:Y:S02]  /*0190*/  ISETP.GE.U32.AND P0, PT, R4.reuse, 0x1e0, PT ;  /* 0x000001e00400780c */ /* 0x040fe40003f06070 */
[----:B------:R-:W-:-:S04]  /*01a0*/  LEA.HI R6, R4, 0x1, RZ, 0x1b ;  /* 0x0000000104067811 */ /* 0x000fc800078fd8ff */
[----:B------:R-:W-:-:S04]  /*01b0*/  LOP3.LUT R7, R6, 0xf, RZ, 0xc0, !PT ;  /* 0x0000000f06077812 */ /* 0x000fc800078ec0ff */
[----:B------:R-:W-:-:S03]  /*01c0*/  ISETP.NE.AND P1, PT, R7, RZ, PT ;  /* 0x000000ff0700720c */ /* 0x000fc60003f25270 */
[----:B------:R-:W-:Y:S10]  /*01d0*/  @!P0 BRA `(.L_x_4) ;  /* 0x0000000400808947 */ /* 0x000ff40003800000 */
[----:B------:R-:W0:Y:S01]  /*01e0*/  LDC.64 R12, c[0x0][0x390] ;  /* 0x0000e400ff0c7b82 */ /* 0x000e220000000a00 */
[----:B------:R-:W-:Y:S02]  /*01f0*/  LOP3.LUT R4, R6, 0xffffff0, RZ, 0xc0, !PT ;  /* 0x0ffffff006047812 */ /* 0x000fe400078ec0ff */
[----:B------:R-:W-:Y:S02]  /*0200*/  MOV R22, RZ ;  /* 0x000000ff00167202 */ /* 0x000fe40000000f00 */
[----:B------:R-:W-:-:S03]  /*0210*/  IADD3 R4, PT, PT, -R4, RZ, RZ ;  /* 0x000000ff04047210 */ /* 0x000fc60007ffe1ff */
[----:B------:R-:W1:Y:S01]  /*0220*/  LDC.64 R14, c[0x0][0x388] ;  /* 0x0000e200ff0e7b82 */ /* 0x000e620000000a00 */
[----:B0-----:R-:W-:-:S04]  /*0230*/  IADD3 R12, P0, PT, R12, 0x400, RZ ;  /* 0x000004000c0c7810 */ /* 0x001fc80007f1e0ff */
[----:B------:R-:W-:Y:S02]  /*0240*/  IADD3.X R13, PT, PT, RZ, R13, RZ, P0, !PT ;  /* 0x0000000dff0d7210 */ /* 0x000fe400007fe4ff */
[----:B-1----:R-:W-:-:S04]  /*0250*/  IADD3 R14, P2, PT, R14, 0x400, RZ ;  /* 0x000004000e0e7810 */ /* 0x002fc80007f5e0ff */
[----:B------:R-:W-:-:S09]  /*0260*/  IADD3.X R15, PT, PT, RZ, R15, RZ, P2, !PT ;  /* 0x0000000fff0f7210 */ /* 0x000fd200017fe4ff */
.L_x_5:
[C---:B------:R-:W-:Y:S01]  /*0270*/  IMAD.WIDE R28, R5.reuse, 0x4, R14 ;  /* 0x00000004051c7825 */ /* 0x040fe200078e020e */
[----:B------:R-:W0:Y:S04]  /*0280*/  LDC.64 R16, c[0x0][0x3a0] ;  /* 0x0000e800ff107b82 */ /* 0x000e280000000a00 */
[----:B------:R-:W0:Y:S04]  /*0290*/  LDG.E R11, desc[UR6][R28.64+-0x400] ;  /* 0xfffc00061c0b7981 */ /* 0x000e28000c1e1900 */
[----:B------:R-:W2:Y:S01]  /*02a0*/  LDG.E R9, desc[UR6][R28.64+-0x380] ;  /* 0xfffc80061c097981 */ /* 0x000ea2000c1e1900 */
[----:B------:R-:W-:-:S03]  /*02b0*/  IMAD.WIDE R20, R5, 0x4, R12 ;  /* 0x0000000405147825 */ /* 0x000fc600078e020c */
[----:B------:R-:W3:Y:S04]  /*02c0*/  LDG.E R27, desc[UR6][R28.64+-0x300] ;  /* 0xfffd00061c1b7981 */ /* 0x000ee8000c1e1900 */
[----:B------:R-:W4:Y:S04]  /*02d0*/  LDG.E R23, desc[UR6][R20.64+-0x400] ;  /* 0xfffc000614177981 */ /* 0x000f28000c1e1900 */
[----:B------:R-:W5:Y:S04]  /*02e0*/  LDG.E R25, desc[UR6][R28.64+-0x200] ;  /* 0xfffe00061c197981 */ /* 0x000f68000c1e1900 */
[----:B------:R-:W5:Y:S01]  /*02f0*/  LDG.E R18, desc[UR6][R20.64+-0x380] ;  /* 0xfffc800614127981 */ /* 0x000f62000c1e1900 */
[----:B0-----:R-:W-:-:S05]  /*0300*/  IMAD.WIDE R10, R11, 0x4, R16 ;  /* 0x000000040b0a7825 */ /* 0x001fca00078e0210 */
[----:B------:R-:W4:Y:S04]  /*0310*/  LDG.E R19, desc[UR6][R10.64] ;  /* 0x000000060a137981 */ /* 0x000f28000c1e1900 */
[----:B------:R-:W5:Y:S01]  /*0320*/  LDG.E R11, desc[UR6][R28.64+-0x280] ;  /* 0xfffd80061c0b7981 */ /* 0x000f62000c1e1900 */
[----:B--2---:R-:W-:-:S04]  /*0330*/  IMAD.WIDE R8, R9, 0x4, R16 ;  /* 0x0000000409087825 */ /* 0x004fc800078e0210 */
[----:B---3--:R-:W-:Y:S02]  /*0340*/  IMAD.WIDE R26, R27, 0x4, R16 ;  /* 0x000000041b1a7825 */ /* 0x008fe400078e0210 */
[----:B------:R-:W2:Y:S04]  /*0350*/  LDG.E R9, desc[UR6][R8.64] ;  /* 0x0000000608097981 */ /* 0x000ea8000c1e1900 */
[----:B------:R0:W3:Y:S04]  /*0360*/  LDG.E R8, desc[UR6][R26.64] ;  /* 0x000000061a087981 */ /* 0x0000e8000c1e1900 */
[----:B------:R-:W0:Y:S01]  /*0370*/  LDG.E R27, desc[UR6][R28.64+-0x180] ;  /* 0xfffe80061c1b7981 */ /* 0x000e22000c1e1900 */
[----:B----4-:R-:W-:-:S03]  /*0380*/  FFMA R22, R23, R19, R22 ;  /* 0x0000001317167223 */ /* 0x010fc60000000016 */
[----:B------:R-:W3:Y:S04]  /*0390*/  LDG.E R23, desc[UR6][R20.64+-0x300] ;  /* 0xfffd000614177981 */ /* 0x000ee8000c1e1900 */
[----:B------:R-:W4:Y:S01]  /*03a0*/  LDG.E R19, desc[UR6][R20.64+-0x280] ;  /* 0xfffd800614137981 */ /* 0x000f22000c1e1900 */
[----:B-----5:R-:W-:-:S06]  /*03b0*/  IMAD.WIDE R10, R11, 0x4, R16 ;  /* 0x000000040b0a7825 */ /* 0x020fcc00078e0210 */
[----:B------:R-:W4:Y:S01]  /*03c0*/  LDG.E R10, desc[UR6][R10.64] ;  /* 0x000000060a0a7981 */ /* 0x000f22000c1e1900 */
[----:B------:R-:W-:-:S04]  /*03d0*/  IMAD.WIDE R24, R25, 0x4, R16 ;  /* 0x0000000419187825 */ /* 0x000fc800078e0210 */
[----:B--2---:R-:W-:Y:S02]  /*03e0*/  FFMA R18, R18, R9, R22 ;  /* 0x0000000912127223 */ /* 0x004fe40000000016 */
[----:B------:R-:W2:Y:S04]  /*03f0*/  LDG.E R9, desc[UR6][R20.64+-0x200] ;  /* 0xfffe000614097981 */ /* 0x000ea8000c1e1900 */
[----:B------:R-:W2:Y:S04]  /*0400*/  LDG.E R24, desc[UR6][R24.64] ;  /* 0x0000000618187981 */ /* 0x000ea8000c1e1900 */
[----:B------:R-:W5:Y:S04]  /*0410*/  LDG.E R11, desc[UR6][R28.64+-0x100] ;  /* 0xffff00061c0b7981 */ /* 0x000f68000c1e1900 */
[----:B------:R-:W5:Y:S04]  /*0420*/  LDG.E R22, desc[UR6][R20.64+-0x180] ;  /* 0xfffe800614167981 */ /* 0x000f68000c1e1900 */
[----:B------:R-:W5:Y:S01]  /*0430*/  LDG.E R25, desc[UR6][R20.64+-0x100] ;  /* 0xffff000614197981 */ /* 0x000f62000c1e1900 */
[----:B0-----:R-:W-:-:S04]  /*0440*/  IMAD.WIDE R26, R27, 0x4, R16 ;  /* 0x000000041b1a7825 */ /* 0x001fc800078e0210 */
[----:B---3--:R-:W-:Y:S02]  /*0450*/  FFMA R23, R23, R8, R18 ;  /* 0x0000000817177223 */ /* 0x008fe40000000012 */
[----:B------:R2:W3:Y:S04]  /*0460*/  LDG.E R8, desc[UR6][R26.64] ;  /* 0x000000061a087981 */ /* 0x0004e8000c1e1900 */
[----:B------:R-:W3:Y:S01]  /*0470*/  LDG.E R18, desc[UR6][R28.64+-0x80] ;  /* 0xffff80061c127981 */ /* 0x000ee2000c1e1900 */
[----:B----4-:R-:W-:-:S03]  /*0480*/  FFMA R23, R19, R10, R23 ;  /* 0x0000000a13177223 */ /* 0x010fc60000000017 */
[----:B------:R-:W4:Y:S01]  /*0490*/  LDG.E R19, desc[UR6][R28.64] ;  /* 0x000000061c137981 */ /* 0x000f22000c1e1900 */
[----:B--2---:R-:W-:-:S03]  /*04a0*/  FFMA R27, R9, R24, R23 ;  /* 0x00000018091b7223 */ /* 0x004fc60000000017 */
[----:B------:R-:W2:Y:S01]  /*04b0*/  LDG.E R9, desc[UR6][R28.64+0x80] ;  /* 0x000080061c097981 */ /* 0x000ea2000c1e1900 */
[----:B-----5:R-:W-:-:S05]  /*04c0*/  IMAD.WIDE R10, R11, 0x4, R16 ;  /* 0x000000040b0a7825 */ /* 0x020fca00078e0210 */
[----:B------:R-:W5:Y:S04]  /*04d0*/  LDG.E R23, desc[UR6][R10.64] ;  /* 0x000000060a177981 */ /* 0x000f68000c1e1900 */
[----:B------:R-:W2:Y:S01]  /*04e0*/  LDG.E R11, desc[UR6][R28.64+0x100] ;  /* 0x000100061c0b7981 */ /* 0x000ea2000c1e1900 */
[----:B---3--:R-:W-:-:S03]  /*04f0*/  FFMA R8, R22, R8, R27 ;  /* 0x0000000816087223 */ /* 0x008fc6000000001b */
[----:B------:R-:W3:Y:S01]  /*0500*/  LDG.E R22, desc[UR6][R20.64] ;  /* 0x0000000614167981 */ /* 0x000ee2000c1e1900 */
[----:B------:R-:W-:-:S03]  /*0510*/  IMAD.WIDE R26, R18, 0x4, R16 ;  /* 0x00000004121a7825 */ /* 0x000fc600078e0210 */
[----:B------:R-:W3:Y:S04]  /*0520*/  LDG.E R18, desc[UR6][R20.64+-0x80] ;  /* 0xffff800614127981 */ /* 0x000ee8000c1e1900 */
[----:B------:R4:W3:Y:S02]  /*0530*/  LDG.E R24, desc[UR6][R26.64] ;  /* 0x000000061a187981 */ /* 0x0008e4000c1e1900 */
[----:B----4-:R-:W-:-:S05]  /*0540*/  IMAD.WIDE R26, R19, 0x4, R16 ;  /* 0x00000004131a7825 */ /* 0x010fca00078e0210 */
[----:B------:R-:W4:Y:S01]  /*0550*/  LDG.E R19, desc[UR6][R26.64] ;  /* 0x000000061a137981 */ /* 0x000f22000c1e1900 */
[----:B-----5:R-:W-:Y:S01]  /*0560*/  FFMA R23, R25, R23, R8 ;  /* 0x0000001719177223 */ /* 0x020fe20000000008 */
[--C-:B--2---:R-:W-:Y:S02]  /*0570*/  IMAD.WIDE R8, R9, 0x4, R16.reuse ;  /* 0x0000000409087825 */ /* 0x104fe400078e0210 */
[----:B------:R-:W2:Y:S02]  /*0580*/  LDG.E R27, desc[UR6][R20.64+0x100] ;  /* 0x00010006141b7981 */ /* 0x000ea4000c1e1900 */
[----:B------:R-:W-:Y:S02]  /*0590*/  IMAD.WIDE R10, R11, 0x4, R16 ;  /* 0x000000040b0a7825 */ /* 0x000fe400078e0210 */
[----:B------:R-:W5:Y:S04]  /*05a0*/  LDG.E R8, desc[UR6][R8.64] ;  /* 0x0000000608087981 */ /* 0x000f68000c1e1900 */
[----:B------:R-:W2:Y:S04]  /*05b0*/  LDG.E R26, desc[UR6][R20.64+0x300] ;  /* 0x00030006141a7981 */ /* 0x000ea8000c1e1900 */
[----:B------:R-:W2:Y:S04]  /*05c0*/  LDG.E R10, desc[UR6][R10.64] ;  /* 0x000000060a0a7981 */ /* 0x000ea8000c1e1900 */
[----:B------:R-:W5:Y:S04]  /*05d0*/  LDG.E R9, desc[UR6][R20.64+0x80] ;  /* 0x0000800614097981 */ /* 0x000f68000c1e1900 */
[----:B------:R-:W2:Y:S01]  /*05e0*/  LDG.E R11, desc[UR6][R20.64+0x280] ;  /* 0x00028006140b7981 */ /* 0x000ea2000c1e1900 */
[----:B---3--:R-:W-:-:S03]  /*05f0*/  FFMA R25, R18, R24, R23 ;  /* 0x0000001812197223 */ /* 0x008fc60000000017 */
[----:B------:R-:W3:Y:S04]  /*0600*/  LDG.E R18, desc[UR6][R28.64+0x180] ;  /* 0x000180061c127981 */ /* 0x000ee8000c1e1900 */
[----:B------:R-:W3:Y:S01]  /*0610*/  LDG.E R23, desc[UR6][R28.64+0x200] ;  /* 0x000200061c177981 */ /* 0x000ee2000c1e1900 */
[----:B----4-:R-:W-:-:S03]  /*0620*/  FFMA R22, R22, R19, R25 ;  /* 0x0000001316167223 */ /* 0x010fc60000000019 */
[----:B------:R-:W4:Y:S04]  /*0630*/  LDG.E R25, desc[UR6][R28.64+0x280] ;  /* 0x000280061c197981 */ /* 0x000f28000c1e1900 */
[----:B------:R-:W4:Y:S04]  /*0640*/  LDG.E R19, desc[UR6][R28.64+0x300] ;  /* 0x000300061c137981 */ /* 0x000f28000c1e1900 */
[----:B------:R-:W4:Y:S01]  /*0650*/  LDG.E R29, desc[UR6][R28.64+0x380] ;  /* 0x000380061c1d7981 */ /* 0x000f22000c1e1900 */
[----:B-----5:R-:W-:-:S03]  /*0660*/  FFMA R8, R9, R8, R22 ;  /* 0x0000000809087223 */ /* 0x020fc60000000016 */
[----:B------:R-:W5:Y:S01]  /*0670*/  LDG.E R9, desc[UR6][R20.64+0x180] ;  /* 0x0001800614097981 */ /* 0x000f62000c1e1900 */
[----:B--2---:R-:W-:-:S03]  /*0680*/  FFMA R8, R27, R10, R8 ;  /* 0x0000000a1b087223 */ /* 0x004fc60000000008 */
[----:B------:R-:W2:Y:S04]  /*0690*/  LDG.E R10, desc[UR6][R20.64+0x200] ;  /* 0x00020006140a7981 */ /* 0x000ea8000c1e1900 */
[----:B------:R3:W2:Y:S02]  /*06a0*/  LDG.E R27, desc[UR6][R20.64+0x380] ;  /* 0x00038006141b7981 */ /* 0x0006a4000c1e1900 */
[----:B---3--:R-:W-:-:S04]  /*06b0*/  IMAD.WIDE R20, R18, 0x4, R16 ;  /* 0x0000000412147825 */ /* 0x008fc800078e0210 */
[--C-:B------:R-:W-:Y:S02]  /*06c0*/  IMAD.WIDE R22, R23, 0x4, R16.reuse ;  /* 0x0000000417167825 */ /* 0x100fe400078e0210 */
[----:B------:R-:W5:Y:S04]  /*06d0*/  LDG.E R20, desc[UR6][R20.64] ;  /* 0x0000000614147981 */ /* 0x000f68000c1e1900 */
[----:B------:R-:W2:Y:S01]  /*06e0*/  LDG.E R23, desc[UR6][R22.64] ;  /* 0x0000000616177981 */ /* 0x000ea2000c1e1900 */
[----:B----4-:R-:W-:-:S04]  /*06f0*/  IMAD.WIDE R24, R25, 0x4, R16 ;  /* 0x0000000419187825 */ /* 0x010fc800078e0210 */
[--C-:B------:R-:W-:Y:S02]  /*0700*/  IMAD.WIDE R18, R19, 0x4, R16.reuse ;  /* 0x0000000413127825 */ /* 0x100fe400078e0210 */
[----:B------:R-:W3:Y:S04]  /*0710*/  LDG.E R24, desc[UR6][R24.64] ;  /* 0x0000000618187981 */ /* 0x000ee8000c1e1900 */
[----:B------:R-:W4:Y:S01]  /*0720*/  LDG.E R18, desc[UR6][R18.64] ;  /* 0x0000000612127981 */ /* 0x000f22000c1e1900 */
[----:B------:R-:W-:-:S06]  /*0730*/  IMAD.WIDE R16, R29, 0x4, R16 ;  /* 0x000000041d107825 */ /* 0x000fcc00078e0210 */
[----:B------:R-:W4:Y:S01]  /*0740*/  LDG.E R16, desc[UR6][R16.64] ;  /* 0x0000000610107981 */ /* 0x000f22000c1e1900 */
[----:B------:R-:W-:-:S04]  /*0750*/  IADD3 R4, PT, PT, R4, 0x10, RZ ;  /* 0x0000001004047810 */ /* 0x000fc80007ffe0ff */
[----:B------:R-:W-:Y:S02]  /*0760*/  ISETP.NE.AND P0, PT, R4, RZ, PT ;  /* 0x000000ff0400720c */ /* 0x000fe40003f05270 */
[----:B------:R-:W-:Y:S01]  /*0770*/  IADD3 R5, PT, PT, R5, 0x200, RZ ;  /* 0x0000020005057810 */ /* 0x000fe20007ffe0ff */
[----:B-----5:R-:W-:-:S04]  /*0780*/  FFMA R9, R9, R20, R8 ;  /* 0x0000001409097223 */ /* 0x020fc80000000008 */
[----:B--2---:R-:W-:-:S04]  /*0790*/  FFMA R10, R10, R23, R9 ;  /* 0x000000170a0a7223 */ /* 0x004fc80000000009 */
[----:B---3--:R-:W-:-:S04]  /*07a0*/  FFMA R11, R11, R24, R10 ;  /* 0x000000180b0b7223 */ /* 0x008fc8000000000a */
[----:B----4-:R-:W-:-:S04]  /*07b0*/  FFMA R26, R26, R18, R11 ;  /* 0x000000121a1a7223 */ /* 0x010fc8000000000b */
[----:B------:R-:W-:Y:S01]  /*07c0*/  FFMA R22, R27, R16, R26 ;  /* 0x000000101b167223 */ /* 0x000fe2000000001a */
[----:B------:R-:W-:Y:S06]  /*07d0*/  @P0 BRA `(.L_x_5) ;  /* 0xfffffff800a40947 */ /* 0x000fec000383ffff */
.L_x_4:
[----:B------:R-:W-:Y:S05]  /*07e0*/  BSYNC.RECONVERGENT B1 ;  /* 0x0000000000017941 */ /* 0x000fea0003800200 */
.L_x_3:
[----:B------:R-:W-:Y:S05]  /*07f0*/  @!P1 BRA `(.L_x_2) ;  /* 0x0000000400949947 */ /* 0x000fea0003800000 */
[----:B------:R-:W-:Y:S01]  /*0800*/  ISETP.GE.U32.AND P0, PT, R7, 0x8, PT ;  /* 0x000000080700780c */ /* 0x000fe20003f06070 */
[----:B------:R-:W-:Y:S01]  /*0810*/  BSSY.RECONVERGENT B1, `(.L_x_6) ;  /* 0x0000032000017945 */ /* 0x000fe20003800200 */
[----:B------:R-:W-:-:S04]  /*0820*/  LOP3.LUT R24, R6, 0x7, RZ, 0xc0, !PT ;  /* 0x0000000706187812 */ /* 0x000fc800078ec0ff */
[----:B------:R-:W-:-:S07]  /*0830*/  ISETP.NE.AND P1, PT, R24, RZ, PT ;  /* 0x000000ff1800720c */ /* 0x000fce0003f25270 */
[----:B------:R-:W-:Y:S06]  /*0840*/  @!P0 BRA `(.L_x_7) ;  /* 0x0000000000b88947 */ /* 0x000fec0003800000 */
[----:B------:R-:W0:Y:S08]  /*0850*/  LDC.64 R28, c[0x0][0x388] ;  /* 0x0000e200ff1c7b82 */ /* 0x000e300000000a00 */
[----:B------:R-:W1:Y:S08]  /*0860*/  LDC.64 R10, c[0x0][0x3a0] ;  /* 0x0000e800ff0a7b82 */ /* 0x000e700000000a00 */
[----:B------:R-:W2:Y:S01]  /*0870*/  LDC.64 R8, c[0x0][0x390] ;  /* 0x0000e400ff087b82 */ /* 0x000ea20000000a00 */
[----:B0-----:R-:W-:-:S05]  /*0880*/  IMAD.WIDE R28, R5, 0x4, R28 ;  /* 0x00000004051c7825 */ /* 0x001fca00078e021c */
[----:B------:R-:W1:Y:S04]  /*0890*/  LDG.E R19, desc[UR6][R28.64] ;  /* 0x000000061c137981 */ /* 0x000e68000c1e1900 */
[----:B------:R-:W3:Y:S04]  /*08a0*/  LDG.E R21, desc[UR6][R28.64+0x80] ;  /* 0x000080061c157981 */ /* 0x000ee8000c1e1900 */
[----:B------:R-:W4:Y:S04]  /*08b0*/  LDG.E R13, desc[UR6][R28.64+0x100] ;  /* 0x000100061c0d7981 */ /* 0x000f28000c1e1900 */
[----:B------:R-:W5:Y:S01]  /*08c0*/  LDG.E R15, desc[UR6][R28.64+0x180] ;  /* 0x000180061c0f7981 */ /* 0x000f62000c1e1900 */
[----:B--2---:R-:W-:-:S03]  /*08d0*/  IMAD.WIDE R8, R5, 0x4, R8 ;  /* 0x0000000405087825 */ /* 0x004fc600078e0208 */
[----:B------:R-:W2:Y:S04]  /*08e0*/  LDG.E R17, desc[UR6][R28.64+0x200] ;  /* 0x000200061c117981 */ /* 0x000ea8000c1e1900 */
[----:B------:R-:W2:Y:S04]  /*08f0*/  LDG.E R27, desc[UR6][R8.64] ;  /* 0x00000006081b7981 */ /* 0x000ea8000c1e1900 */
[----:B------:R-:W2:Y:S04]  /*0900*/  LDG.E R23, desc[UR6][R28.64+0x300] ;  /* 0x000300061c177981 */ /* 0x000ea8000c1e1900 */
[----:B------:R-:W2:Y:S04]  /*0910*/  LDG.E R7, desc[UR6][R28.64+0x380] ;  /* 0x000380061c077981 */ /* 0x000ea8000c1e1900 */
[----:B------:R-:W2:Y:S04]  /*0920*/  LDG.E R25, desc[UR6][R8.64+0x80] ;  /* 0x0000800608197981 */ /* 0x000ea8000c1e1900 */
[----:B------:R-:W2:Y:S01]  /*0930*/  LDG.E R26, desc[UR6][R8.64+0x100] ;  /* 0x00010006081a7981 */ /* 0x000ea2000c1e1900 */
[----:B-1----:R-:W-:-:S06]  /*0940*/  IMAD.WIDE R18, R19, 0x4, R10 ;  /* 0x0000000413127825 */ /* 0x002fcc00078e020a */
[----:B------:R-:W2:Y:S04]  /*0950*/  LDG.E R18, desc[UR6][R18.64] ;  /* 0x0000000612127981 */ /* 0x000ea8000c1e1900 */
[----:B------:R-:W2:Y:S01]  /*0960*/  LDG.E R19, desc[UR6][R28.64+0x280] ;  /* 0x000280061c137981 */ /* 0x000ea2000c1e1900 */
[----:B---3--:R-:W-:-:S04]  /*0970*/  IMAD.WIDE R20, R21, 0x4, R10 ;  /* 0x0000000415147825 */ /* 0x008fc800078e020a */
[--C-:B----4-:R-:W-:Y:S01]  /*0980*/  IMAD.WIDE R12, R13, 0x4, R10.reuse ;  /* 0x000000040d0c7825 */ /* 0x110fe200078e020a */
[----:B------:R0:W3:Y:S03]  /*0990*/  LDG.E R4, desc[UR6][R20.64] ;  /* 0x0000000614047981 */ /* 0x0000e6000c1e1900 */
[--C-:B-----5:R-:W-:Y:S01]  /*09a0*/  IMAD.WIDE R14, R15, 0x4, R10.reuse ;  /* 0x000000040f0e7825 */ /* 0x120fe200078e020a */
[----:B------:R-:W4:Y:S04]  /*09b0*/  LDG.E R28, desc[UR6][R8.64+0x180] ;  /* 0x00018006081c7981 */ /* 0x000f28000c1e1900 */
[----:B------:R-:W5:Y:S01]  /*09c0*/  LDG.E R13, desc[UR6][R12.64] ;  /* 0x000000060c0d7981 */ /* 0x000f62000c1e1900 */
[----:B--2---:R-:W-:-:S03]  /*09d0*/  IMAD.WIDE R16, R17, 0x4, R10 ;  /* 0x0000000411107825 */ /* 0x004fc600078e020a */
[----:B------:R-:W4:Y:S01]  /*09e0*/  LDG.E R15, desc[UR6][R14.64] ;  /* 0x000000060e0f7981 */ /* 0x000f22000c1e1900 */
[----:B0-----:R-:W-:-:S03]  /*09f0*/  IMAD.WIDE R20, R23, 0x4, R10 ;  /* 0x0000000417147825 */ /* 0x001fc600078e020a */
[----:B------:R-:W2:Y:S04]  /*0a00*/  LDG.E R16, desc[UR6][R16.64] ;  /* 0x0000000610107981 */ /* 0x000ea8000c1e1900 */
[----:B------:R-:W2:Y:S04]  /*0a10*/  LDG.E R12, desc[UR6][R8.64+0x280] ;  /* 0x00028006080c7981 */ /* 0x000ea8000c1e1900 */
[----:B------:R-:W2:Y:S04]  /*0a20*/  LDG.E R20, desc[UR6][R20.64] ;  /* 0x0000000614147981 */ /* 0x000ea8000c1e1900 */
[----:B------:R-:W2:Y:S01]  /*0a30*/  LDG.E R14, desc[UR6][R8.64+0x380] ;  /* 0x00038006080e7981 */ /* 0x000ea2000c1e1900 */
[----:B------:R-:W-:-:S03]  /*0a40*/  FFMA R22, R27, R18, R22 ;  /* 0x000000121b167223 */ /* 0x000fc60000000016 */
[----:B------:R-:W2:Y:S01]  /*0a50*/  LDG.E R27, desc[UR6][R8.64+0x200] ;  /* 0x00020006081b7981 */ /* 0x000ea2000c1e1900 */
[----:B------:R-:W-:-:S04]  /*0a60*/  IMAD.WIDE R18, R19, 0x4, R10 ;  /* 0x0000000413127825 */ /* 0x000fc800078e020a */
[----:B------:R-:W-:Y:S02]  /*0a70*/  IMAD.WIDE R10, R7, 0x4, R10 ;  /* 0x00000004070a7825 */ /* 0x000fe400078e020a */
[----:B------:R-:W2:Y:S04]  /*0a80*/  LDG.E R19, desc[UR6][R18.64] ;  /* 0x0000000612137981 */ /* 0x000ea8000c1e1900 */
[----:B------:R-:W2:Y:S04]  /*0a90*/  LDG.E R7, desc[UR6][R8.64+0x300] ;  /* 0x0003000608077981 */ /* 0x000ea8000c1e1900 */
[----:B------:R-:W2:Y:S01]  /*0aa0*/  LDG.E R10, desc[UR6][R10.64] ;  /* 0x000000060a0a7981 */ /* 0x000ea2000c1e1900 */
[----:B---3--:R-:W-:-:S04]  /*0ab0*/  FFMA R25, R25, R4, R22 ;  /* 0x0000000419197223 */ /* 0x008fc80000000016 */
[----:B-----5:R-:W-:-:S04]  /*0ac0*/  FFMA R13, R26, R13, R25 ;  /* 0x0000000d1a0d7223 */ /* 0x020fc80000000019 */
[----:B----4-:R-:W-:Y:S01]  /*0ad0*/  FFMA R28, R28, R15, R13 ;  /* 0x0000000f1c1c7223 */ /* 0x010fe2000000000d */
[----:B------:R-:W-:-:S03]  /*0ae0*/  IADD3 R5, PT, PT, R5, 0x100, RZ ;  /* 0x0000010005057810 */ /* 0x000fc60007ffe0ff */
[----:B--2---:R-:W-:-:S04]  /*0af0*/  FFMA R27, R27, R16, R28 ;  /* 0x000000101b1b7223 */ /* 0x004fc8000000001c */
[----:B------:R-:W-:-:S04]  /*0b00*/  FFMA R12, R12, R19, R27 ;  /* 0x000000130c0c7223 */ /* 0x000fc8000000001b */
[----:B------:R-:W-:-:S04]  /*0b10*/  FFMA R7, R7, R20, R12 ;  /* 0x0000001407077223 */ /* 0x000fc8000000000c */
[----:B------:R-:W-:-:S07]  /*0b20*/  FFMA R22, R14, R10, R7 ;  /* 0x0000000a0e167223 */ /* 0x000fce0000000007 */
.L_x_7:
[----:B------:R-:W-:Y:S05]  /*0b30*/  BSYNC.RECONVERGENT B1 ;  /* 0x0000000000017941 */ /* 0x000fea0003800200 */
.L_x_6:
[----:B------:R-:W-:Y:S05]  /*0b40*/  @!P1 BRA `(.L_x_2) ;  /* 0x0000000000c09947 */ /* 0x000fea0003800000 */
[----:B------:R-:W-:Y:S01]  /*0b50*/  ISETP.GE.U32.AND P0, PT, R24, 0x4, PT ;  /* 0x000000041800780c */ /* 0x000fe20003f06070 */
[----:B------:R-:W-:Y:S01]  /*0b60*/  BSSY.RECONVERGENT B1, `(.L_x_8) ;  /* 0x000001e000017945 */ /* 0x000fe20003800200 */
[----:B------:R-:W-:-:S04]  /*0b70*/  LOP3.LUT R6, R6, 0x3, RZ, 0xc0, !PT ;  /* 0x0000000306067812 */ /* 0x000fc800078ec0ff */
[----:B------:R-:W-:-:S07]  /*0b80*/  ISETP.NE.AND P1, PT, R6, RZ, PT ;  /* 0x000000ff0600720c */ /* 0x000fce0003f25270 */
[----:B------:R-:W-:Y:S06]  /*0b90*/  @!P0 BRA `(.L_x_9) ;  /* 0x0000000000688947 */ /* 0x000fec0003800000 */
[----:B------:R-:W0:Y:S08]  /*0ba0*/  LDC.64 R8, c[0x0][0x388] ;  /* 0x0000e200ff087b82 */ /* 0x000e300000000a00 */
[----:B------:R-:W1:Y:S01]  /*0bb0*/  LDC.64 R10, c[0x0][0x390] ;  /* 0x0000e400ff0a7b82 */ /* 0x000e620000000a00 */
[----:B0-----:R-:W-:-:S07]  /*0bc0*/  IMAD.WIDE R16, R5, 0x4, R8 ;  /* 0x0000000405107825 */ /* 0x001fce00078e0208 */
[----:B------:R-:W0:Y:S01]  /*0bd0*/  LDC.64 R8, c[0x0][0x3a0] ;  /* 0x0000e800ff087b82 */ /* 0x000e220000000a00 */
[----:B------:R-:W0:Y:S04]  /*0be0*/  LDG.E R19, desc[UR6][R16.64] ;  /* 0x0000000610137981 */ /* 0x000e28000c1e1900 */
[----:B------:R-:W2:Y:S04]  /*0bf0*/  LDG.E R13, desc[UR6][R16.64+0x80] ;  /* 0x00008006100d7981 */ /* 0x000ea8000c1e1900 */
[----:B------:R-:W3:Y:S04]  /*0c00*/  LDG.E R15, desc[UR6][R16.64+0x100] ;  /* 0x00010006100f7981 */ /* 0x000ee8000c1e1900 */
[----:B------:R-:W4:Y:S01]  /*0c10*/  LDG.E R21, desc[UR6][R16.64+0x180] ;  /* 0x0001800610157981 */ /* 0x000f22000c1e1900 */
[----:B-1----:R-:W-:-:S05]  /*0c20*/  IMAD.WIDE R10, R5, 0x4, R10 ;  /* 0x00000004050a7825 */ /* 0x002fca00078e020a */
[----:B------:R-:W5:Y:S04]  /*0c30*/  LDG.E R7, desc[UR6][R10.64] ;  /* 0x000000060a077981 */ /* 0x000f68000c1e1900 */
[----:B------:R-:W5:Y:S04]  /*0c40*/  LDG.E R4, desc[UR6][R10.64+0x80] ;  /* 0x000080060a047981 */ /* 0x000f68000c1e1900 */
[----:B------:R-:W5:Y:S01]  /*0c50*/  LDG.E R17, desc[UR6][R10.64+0x100] ;  /* 0x000100060a117981 */ /* 0x000f62000c1e1900 */
[----:B0-----:R-:W-:-:S04]  /*0c60*/  IMAD.WIDE R18, R19, 0x4, R8 ;  /* 0x0000000413127825 */ /* 0x001fc800078e0208 */
[--C-:B--2---:R-:W-:Y:S02]  /*0c70*/  IMAD.WIDE R12, R13, 0x4, R8.reuse ;  /* 0x000000040d0c7825 */ /* 0x104fe400078e0208 */
[----:B------:R-:W5:Y:S02]  /*0c80*/  LDG.E R18, desc[UR6][R18.64] ;  /* 0x0000000612127981 */ /* 0x000f64000c1e1900 */
[--C-:B---3--:R-:W-:Y:S02]  /*0c90*/  IMAD.WIDE R14, R15, 0x4, R8.reuse ;  /* 0x000000040f0e7825 */ /* 0x108fe400078e0208 */
[----:B------:R-:W2:Y:S02]  /*0ca0*/  LDG.E R12, desc[UR6][R12.64] ;  /* 0x000000060c0c7981 */ /* 0x000ea4000c1e1900 */
[----:B----4-:R-:W-:Y:S02]  /*0cb0*/  IMAD.WIDE R8, R21, 0x4, R8 ;  /* 0x0000000415087825 */ /* 0x010fe400078e0208 */
[----:B------:R-:W3:Y:S04]  /*0cc0*/  LDG.E R14, desc[UR6][R14.64] ;  /* 0x000000060e0e7981 */ /* 0x000ee8000c1e1900 */
[----:B------:R-:W4:Y:S04]  /*0cd0*/  LDG.E R21, desc[UR6][R10.64+0x180] ;  /* 0x000180060a157981 */ /* 0x000f28000c1e1900 */
[----:B------:R-:W4:Y:S01]  /*0ce0*/  LDG.E R8, desc[UR6][R8.64] ;  /* 0x0000000608087981 */ /* 0x000f22000c1e1900 */
[----:B------:R-:W-:Y:S01]  /*0cf0*/  IADD3 R5, PT, PT, R5, 0x80, RZ ;  /* 0x0000008005057810 */ /* 0x000fe20007ffe0ff */
[----:B-----5:R-:W-:-:S04]  /*0d00*/  FFMA R7, R7, R18, R22 ;  /* 0x0000001207077223 */ /* 0x020fc80000000016 */
[----:B--2---:R-:W-:-:S04]  /*0d10*/  FFMA R4, R4, R12, R7 ;  /* 0x0000000c04047223 */ /* 0x004fc80000000007 */
[----:B---3--:R-:W-:-:S04]  /*0d20*/  FFMA R4, R17, R14, R4 ;  /* 0x0000000e11047223 */ /* 0x008fc80000000004 */
[----:B----4-:R-:W-:-:S07]  /*0d30*/  FFMA R22, R21, R8, R4 ;  /* 0x0000000815167223 */ /* 0x010fce0000000004 */
.L_x_9:
[----:B------:R-:W-:Y:S05]  /*0d40*/  BSYNC.RECONVERGENT B1 ;  /* 0x0000000000017941 */ /* 0x000fea0003800200 */
.L_x_8:
[----:B------:R-:W-:Y:S05]  /*0d50*/  @!P1 BRA `(.L_x_2) ;  /* 0x00000000003c9947 */ /* 0x000fea0003800000 */
[----:B------:R-:W0:Y:S01]  /*0d60*/  LDC.64 R8, c[0x0][0x3a0] ;  /* 0x0000e800ff087b82 */ /* 0x000e220000000a00 */
[----:B------:R-:W-:-:S07]  /*0d70*/  IADD3 R4, PT, PT, -R6, RZ, RZ ;  /* 0x000000ff06047210 */ /* 0x000fce0007ffe1ff */
[----:B------:R-:W1:Y:S08]  /*0d80*/  LDC.64 R10, c[0x0][0x388] ;  /* 0x0000e200ff0a7b82 */ /* 0x000e700000000a00 */
[----:B------:R-:W2:Y:S02]  /*0d90*/  LDC.64 R12, c[0x0][0x390] ;  /* 0x0000e400ff0c7b82 */ /* 0x000ea40000000a00 */
.L_x_10:
[----:B-1----:R-:W-:-:S06]  /*0da0*/  IMAD.WIDE R6, R5, 0x4, R10 ;  /* 0x0000000405067825 */ /* 0x002fcc00078e020a */
[----:B------:R-:W0:Y:S01]  /*0db0*/  LDG.E R7, desc[UR6][R6.64] ;  /* 0x0000000606077981 */ /* 0x000e22000c1e1900 */
[----:B--2---:R-:W-:-:S06]  /*0dc0*/  IMAD.WIDE R14, R5, 0x4, R12 ;  /* 0x00000004050e7825 */ /* 0x004fcc00078e020c */
[----:B------:R-:W2:Y:S01]  /*0dd0*/  LDG.E R15, desc[UR6][R14.64] ;  /* 0x000000060e0f7981 */ /* 0x000ea2000c1e1900 */
[----:B------:R-:W-:Y:S01]  /*0de0*/  IADD3 R4, PT, PT, R4, 0x1, RZ ;  /* 0x0000000104047810 */ /* 0x000fe20007ffe0ff */
[----:B0-----:R-:W-:-:S06]  /*0df0*/  IMAD.WIDE R16, R7, 0x4, R8 ;  /* 0x0000000407107825 */ /* 0x001fcc00078e0208 */
[----:B------:R-:W2:Y:S01]  /*0e00*/  LDG.E R16, desc[UR6][R16.64] ;  /* 0x0000000610107981 */ /* 0x000ea2000c1e1900 */
[----:B------:R-:W-:Y:S02]  /*0e10*/  ISETP.NE.AND P0, PT, R4, RZ, PT ;  /* 0x000000ff0400720c */ /* 0x000fe40003f05270 */
[----:B------:R-:W-:Y:S01]  /*0e20*/  IADD3 R5, PT, PT, R5, 0x20, RZ ;  /* 0x0000002005057810 */ /* 0x000fe20007ffe0ff */
[----:B--2---:R-:W-:-:S10]  /*0e30*/  FFMA R22, R15, R16, R22 ;  /* 0x000000100f167223 */ /* 0x004fd40000000016 */
[----:B------:R-:W-:Y:S05]  /*0e40*/  @P0 BRA `(.L_x_10) ;  /* 0xfffffffc00d40947 */ /* 0x000fea000383ffff */
.L_x_2:
[----:B------:R-:W-:Y:S05]  /*0e50*/  BSYNC.RECONVERGENT B0 ;  /* 0x0000000000007941 */ /* 0x000fea0003800200 */
.L_x_1:
[----:B------:R-:W0:Y:S01]  /*0e60*/  S2UR UR5, SR_CgaCtaId ;  /* 0x00000000000579c3 */ /* 0x000e220000008800 */
[----:B------:R-:W-:Y:S01]  /*0e70*/  UMOV UR4, 0x400 ;  /* 0x0000040000047882 */ /* 0x000fe20000000000 */
[C---:B------:R-:W-:Y:S02]  /*0e80*/  LOP3.LUT R4, R3.reuse, 0x1, RZ, 0xc0, !PT ;  /* 0x0000000103047812 */ /* 0x040fe400078ec0ff */
[C---:B------:R-:W-:Y:S02]  /*0e90*/  LOP3.LUT P0, RZ, R3.reuse, 0x3, RZ, 0xc0, !PT ;  /* 0x0000000303ff7812 */ /* 0x040fe4000780c0ff */
[----:B------:R-:W-:Y:S02]  /*0ea0*/  ISETP.NE.U32.AND P4, PT, R4, 0x1, PT ;  /* 0x000000010400780c */ /* 0x000fe40003f85070 */
[C---:B------:R-:W-:Y:S02]  /*0eb0*/  LOP3.LUT P1, RZ, R3.reuse, 0x7, RZ, 0xc0, !PT ;  /* 0x0000000703ff7812 */ /* 0x040fe4000782c0ff */
[----:B------:R-:W-:-:S02]  /*0ec0*/  LOP3.LUT P2, RZ, R3, 0xf, RZ, 0xc0, !PT ;  /* 0x0000000f03ff7812 */ /* 0x000fc4000784c0ff */
[----:B------:R-:W-:Y:S01]  /*0ed0*/  LOP3.LUT P3, RZ, R3, 0x1f, RZ, 0xc0, !PT ;  /* 0x0000001f03ff7812 */ /* 0x000fe2000786c0ff */
[----:B0-----:R-:W-:-:S06]  /*0ee0*/  ULEA UR4, UR5, UR4, 0x18 ;  /* 0x0000000405047291 */ /* 0x001fcc000f8ec0ff */
[----:B------:R-:W-:-:S04]  /*0ef0*/  LEA R0, R0, UR4, 0x7 ;  /* 0x0000000400007c11 */ /* 0x000fc8000f8e38ff */
[----:B------:R-:W-:-:S05]  /*0f00*/  LEA R7, R3, R0, 0x2 ;  /* 0x0000000003077211 */ /* 0x000fca00078e10ff */
[----:B------:R-:W0:Y:S04]  /*0f10*/  @P4 LDS R5, [R7+0x4] ;  /* 0x0000040007054984 */ /* 0x000e280000000800 */
[----:B------:R-:W1:Y:S04]  /*0f20*/  @!P0 LDS R9, [R7+0x8] ;  /* 0x0000080007098984 */ /* 0x000e680000000800 */
[----:B------:R-:W2:Y:S04]  /*0f30*/  @!P1 LDS R3, [R7+0x10] ;  /* 0x0000100007039984 */ /* 0x000ea80000000800 */
[----:B------:R-:W3:Y:S04]  /*0f40*/  @!P2 LDS R11, [R7+0x20] ;  /* 0x00002000070ba984 */ /* 0x000ee80000000800 */
[----:B------:R-:W4:Y:S04]  /*0f50*/  @!P3 LDS R13, [R7+0x40] ;  /* 0x00004000070db984 */ /* 0x000f280000000800 */
[----:B------:R0:W-:Y:S02]  /*0f60*/  STS [R7], R22 ;  /* 0x0000001607007388 */ /* 0x0001e40000000800 */
[----:B0-----:R-:W-:-:S02]  /*0f70*/  @P4 FADD R22, R22, R5 ;  /* 0x0000000516164221 */ /* 0x001fc40000000000 */
[----:B------:R-:W0:Y:S03]  /*0f80*/  LDC.64 R4, c[0x0][0x3a8] ;  /* 0x0000ea00ff047b82 */ /* 0x000e260000000a00 */
[----:B------:R1:W-:Y:S02]  /*0f90*/  @P4 STS [R7], R22 ;  /* 0x0000001607004388 */ /* 0x0003e40000000800 */
[----:B-1----:R-:W-:-:S05]  /*0fa0*/  @!P0 FADD R22, R22, R9 ;  /* 0x0000000916168221 */ /* 0x002fca0000000000 */
[----:B------:R2:W-:Y:S02]  /*0fb0*/  @!P0 STS [R7], R22 ;  /* 0x0000001607008388 */ /* 0x0005e40000000800 */
[----:B--2---:R-:W-:Y:S01]  /*0fc0*/  @!P1 FADD R22, R22, R3 ;  /* 0x0000000316169221 */ /* 0x004fe20000000000 */
[----:B0-----:R-:W-:-:S04]  /*0fd0*/  IMAD.WIDE.U32 R2, R2, 0x4, R4 ;  /* 0x0000000402027825 */ /* 0x001fc800078e0004 */
[----:B------:R3:W-:Y:S02]  /*0fe0*/  @!P1 STS [R7], R22 ;  /* 0x0000001607009388 */ /* 0x0007e40000000800 */
[----:B---3--:R-:W-:-:S04]  /*0ff0*/  @!P2 FADD R22, R22, R11 ;  /* 0x0000000b1616a221 */ /* 0x008fc80000000000 */
[----:B----4-:R-:W-:Y:S01]  /*1000*/  @!P3 FADD R6, R13, R22 ;  /* 0x000000160d06b221 */ /* 0x010fe20000000000 */
[----:B------:R-:W-:Y:S04]  /*1010*/  @!P2 STS [R7], R22 ;  /* 0x000000160700a388 */ /* 0x000fe80000000800 */
[----:B------:R-:W-:Y:S04]  /*1020*/  @!P3 STS [R7], R6 ;  /* 0x000000060700b388 */ /* 0x000fe80000000800 */
[----:B------:R-:W0:Y:S04]  /*1030*/  LDS R9, [R0] ;  /* 0x0000000000097984 */ /* 0x000e280000000800 */
[----:B0-----:R-:W-:Y:S01]  /*1040*/  STG.E desc[UR6][R2.64], R9 ;  /* 0x0000000902007986 */ /* 0x001fe2000c101906 */
[----:B------:R-:W-:Y:S05]  /*1050*/  EXIT ;  /* 0x000000000000794d */ /* 0x000fea0003800000 */
.L_x_11:
        /* <DEDUP_REMOVED lines=10> */
.L_x_24:


//--------------------- .text._Z16k_csr_mat_vec_mmPiS_PfiS0_S0_ --------------------------
	.section	.text._Z16k_csr_mat_vec_mmPiS_PfiS0_S0_,"ax",@progbits
	.align	128
        .global         _Z16k_csr_mat_vec_mmPiS_PfiS0_S0_
        .type           _Z16k_csr_mat_vec_mmPiS_PfiS0_S0_,@function
        .size           _Z16k_csr_mat_vec_mmPiS_PfiS0_S0_,(.L_x_25 - _Z16k_csr_mat_vec_mmPiS_PfiS0_S0_)
        .other          _Z16k_csr_mat_vec_mmPiS_PfiS0_S0_,@"STO_CUDA_ENTRY STV_DEFAULT"
_Z16k_csr_mat_vec_mmPiS_PfiS0_S0_:
.text._Z16k_csr_mat_vec_mmPiS_PfiS0_S0_:
[----:B------:R-:W-:Y:S01]  /*0000*/  LDC R1, c[0x0][0x37c] ;  /* 0x0000df00ff017b82 */ /* 0x000fe20000000800 */
[----:B------:R-:W0:Y:S07]  /*0010*/  S2R R3, SR_TID.X ;  /* 0x0000000000037919 */ /* 0x000e2e0000002100 */
[----:B------:R-:W0:Y:S01]  /*0020*/  S2UR UR4, SR_CTAID.X ;  /* 0x00000000000479c3 */ /* 0x000e220000002500 */
[----:B------:R-:W1:Y:S07]  /*0030*/  LDCU UR5, c[0x0][0x398] ;  /* 0x00007300ff0577ac */ /* 0x000e6e0008000800 */
[----:B------:R-:W0:Y:S02]  /*0040*/  LDC R0, c[0x0][0x360] ;  /* 0x0000d800ff007b82 */ /* 0x000e240000000800 */
[----:B0-----:R-:W-:-:S05]  /*0050*/  IMAD R0, R0, UR4, R3 ;  /* 0x0000000400007c24 */ /* 0x001fca000f8e0203 */
[----:B-1----:R-:W-:-:S13]  /*0060*/  ISETP.GE.AND P0, PT, R0, UR5, PT ;  /* 0x0000000500007c0c */ /* 0x002fda000bf06270 */
[----:B------:R-:W-:Y:S05]  /*0070*/  @P0 EXIT ;  /* 0x000000000000094d */ /* 0x000fea0003800000 */
[----:B------:R-:W0:Y:S01]  /*0080*/  LDC.64 R2, c[0x0][0x380] ;  /* 0x0000e000ff027b82 */ /* 0x000e220000000a00 */
[----:B------:R-:W1:Y:S01]  /*0090*/  LDCU.64 UR4, c[0x0][0x358] ;  /* 0x00006b00ff0477ac */ /* 0x000e620008000a00 */
[----:B0-----:R-:W-:-:S05]  /*00a0*/  IMAD.WIDE R2, R0, 0x4, R2 ;  /* 0x0000000400027825 */ /* 0x001fca00078e0202 */
[----:B-1----:R-:W2:Y:S04]  /*00b0*/  LDG.E R4, desc[UR4][R2.64] ;  /* 0x0000000402047981 */ /* 0x002ea8000c1e1900 */
[----:B------:R-:W2:Y:S01]  /*00c0*/  LDG.E R8, desc[UR4][R2.64+0x4] ;  /* 0x0000040402087981 */ /* 0x000ea2000c1e1900 */
[----:B------:R-:W-:Y:S01]  /*00d0*/  BSSY.RECONVERGENT B0, `(.L_x_12) ;  /* 0x00000d4000007945 */ /* 0x000fe20003800200 */
[----:B------:R-:W-:Y:S01]  /*00e0*/  HFMA2 R6, -RZ, RZ, 0, 0 ;  /* 0x00000000ff067431 */ /* 0x000fe200000001ff */
[----:B--2---:R-:W-:-:S13]  /*00f0*/  ISETP.GE.AND P0, PT, R4, R8, PT ;  /* 0x000000080400720c */ /* 0x004fda0003f06270 */
[----:B------:R-:W-:Y:S05]  /*0100*/  @P0 BRA `(.L_x_13) ;  /* 0x0000000c00400947 */ /* 0x000fea0003800000 */
[----:B------:R-:W-:Y:S01]  /*0110*/  MOV R3, R4 ;  /* 0x0000000400037202 */ /* 0x000fe20000000f00 */
[----:B------:R-:W-:Y:S01]  /*0120*/  BSSY.RECONVERGENT B1, `(.L_x_14) ;  /* 0x0000068000017945 */ /* 0x000fe20003800200 */
[----:B------:R-:W-:Y:S02]  /*0130*/  MOV R6, RZ ;  /* 0x000000ff00067202 */ /* 0x000fe40000000f00 */
[CC--:B------:R-:W-:Y:S02]  /*0140*/  IADD3 R4, PT, PT, R8.reuse, -R3.reuse, RZ ;  /* 0x8000000308047210 */ /* 0x0c0fe40007ffe0ff */
[----:B------:R-:W-:Y:S02]  /*0150*/  IADD3 R8, PT, PT, -R8, R3, RZ ;  /* 0x0000000308087210 */ /* 0x000fe40007ffe1ff */
[----:B------:R-:W-:Y:S02]  /*0160*/  LOP3.LUT R5, R4, 0xf, RZ, 0xc0, !PT ;  /* 0x0000000f04057812 */ /* 0x000fe400078ec0ff */
[----:B------:R-:W-:-:S02]  /*0170*/  ISETP.GT.U32.AND P1, PT, R8, -0x10, PT ;  /* 0xfffffff00800780c */ /* 0x000fc40003f24070 */
[----:B------:R-:W-:-:S11]  /*0180*/  ISETP.NE.AND P0, PT, R5, RZ, PT ;  /* 0x000000ff0500720c */ /* 0x000fd60003f05270 */
[----:B------:R-:W-:Y:S05]  /*0190*/  @P1 BRA `(.L_x_15) ;  /* 0x0000000400801947 */ /* 0x000fea0003800000 */
        /* <DEDUP_REMOVED lines=9> */
.L_x_16:
[C---:B------:R-:W-:Y:S01]  /*0230*/  IMAD.WIDE R20, R3.reuse, 0x4, R14 ;  /* 0x0000000403147825 */ /* 0x040fe200078e020e */
[----:B------:R-:W0:Y:S04]  /*0240*/  LDC.64 R16, c[0x0][0x3a0] ;  /* 0x0000e800ff107b82 */ /* 0x000e280000000a00 */
[----:B------:R-:W0:Y:S04]  /*0250*/  LDG.E R11, desc[UR4][R20.64+-0x20] ;  /* 0xffffe004140b7981 */ /* 0x000e28000c1e1900 */
[----:B------:R-:W2:Y:S04]  /*0260*/  LDG.E R23, desc[UR4][R20.64+-0x1c] ;  /* 0xffffe40414177981 */ /* 0x000ea8000c1e1900 */
[----:B------:R-:W3:Y:S01]  /*0270*/  LDG.E R9, desc[UR4][R20.64+-0x18] ;  /* 0xffffe80414097981 */ /* 0x000ee2000c1e1900 */
[----:B------:R-:W-:-:S03]  /*0280*/  IMAD.WIDE R26, R3, 0x4, R12 ;  /* 0x00000004031a7825 */ /* 0x000fc600078e020c */
[----:B------:R-:W4:Y:S04]  /*0290*/  LDG.E R25, desc[UR4][R20.64+-0x14] ;  /* 0xffffec0414197981 */ /* 0x000f28000c1e1900 */
[----:B------:R-:W5:Y:S04]  /*02a0*/  LDG.E R19, desc[UR4][R26.64+-0x20] ;  /* 0xffffe0041a137981 */ /* 0x000f68000c1e1900 */
[----:B------:R-:W5:Y:S04]  /*02b0*/  LDG.E R18, desc[UR4][R26.64+-0x1c] ;  /* 0xffffe4041a127981 */ /* 0x000f68000c1e1900 */
[----:B------:R-:W5:Y:S01]  /*02c0*/  LDG.E R29, desc[UR4][R20.64+-0x10] ;  /* 0xfffff004141d7981 */ /* 0x000f62000c1e1900 */
[----:B0-----:R-:W-:-:S06]  /*02d0*/  IMAD.WIDE R10, R11, 0x4, R16 ;  /* 0x000000040b0a7825 */ /* 0x001fcc00078e0210 */
[----:B------:R-:W5:Y:S01]  /*02e0*/  LDG.E R10, desc[UR4][R10.64] ;  /* 0x000000040a0a7981 */ /* 0x000f62000c1e1900 */
[----:B--2---:R-:W-:-:S05]  /*02f0*/  IMAD.WIDE R22, R23, 0x4, R16 ;  /* 0x0000000417167825 */ /* 0x004fca00078e0210 */
[----:B------:R-:W2:Y:S01]  /*0300*/  LDG.E R7, desc[UR4][R22.64] ;  /* 0x0000000416077981 */ /* 0x000ea2000c1e1900 */
[----:B---3--:R-:W-:-:S03]  /*0310*/  IMAD.WIDE R8, R9, 0x4, R16 ;  /* 0x0000000409087825 */ /* 0x008fc600078e0210 */
[----:B------:R-:W3:Y:S01]  /*0320*/  LDG.E R11, desc[UR4][R26.64+-0x18] ;  /* 0xffffe8041a0b7981 */ /* 0x000ee2000c1e1900 */
[----:B----4-:R-:W-:-:S03]  /*0330*/  IMAD.WIDE R24, R25, 0x4, R16 ;  /* 0x0000000419187825 */ /* 0x010fc600078e0210 */
[----:B------:R-:W3:Y:S04]  /*0340*/  LDG.E R8, desc[UR4][R8.64] ;  /* 0x0000000408087981 */ /* 0x000ee8000c1e1900 */
[----:B------:R-:W4:Y:S04]  /*0350*/  LDG.E R23, desc[UR4][R20.64+-0xc] ;  /* 0xfffff40414177981 */ /* 0x000f28000c1e1900 */
[----:B------:R-:W4:Y:S01]  /*0360*/  LDG.E R9, desc[UR4][R20.64+-0x8] ;  /* 0xfffff80414097981 */ /* 0x000f22000c1e1900 */
[----:B-----5:R-:W-:-:S03]  /*0370*/  FFMA R28, R19, R10, R6 ;  /* 0x0000000a131c7223 */ /* 0x020fc60000000006 */
[----:B------:R-:W5:Y:S04]  /*0380*/  LDG.E R6, desc[UR4][R24.64] ;  /* 0x0000000418067981 */ /* 0x000f68000c1e1900 */
[----:B------:R-:W5:Y:S01]  /*0390*/  LDG.E R19, desc[UR4][R26.64+-0x14] ;  /* 0xffffec041a137981 */ /* 0x000f62000c1e1900 */
[----:B--2---:R-:W-:Y:S01]  /*03a0*/  FFMA R22, R18, R7, R28 ;  /* 0x0000000712167223 */ /* 0x004fe2000000001c */
[----:B------:R-:W-:Y:S02]  /*03b0*/  IMAD.WIDE R28, R29, 0x4, R16 ;  /* 0x000000041d1c7825 */ /* 0x000fe400078e0210 */
[----:B------:R-:W2:Y:S04]  /*03c0*/  LDG.E R10, desc[UR4][R20.64+-0x4] ;  /* 0xfffffc04140a7981 */ /* 0x000ea8000c1e1900 */
[----:B------:R-:W2:Y:S04]  /*03d0*/  LDG.E R29, desc[UR4][R28.64] ;  /* 0x000000041c1d7981 */ /* 0x000ea8000c1e1900 */
[----:B------:R-:W2:Y:S04]  /*03e0*/  LDG.E R18, desc[UR4][R26.64+-0x10] ;  /* 0xfffff0041a127981 */ /* 0x000ea8000c1e1900 */
[----:B------:R-:W2:Y:S01]  /*03f0*/  LDG.E R7, desc[UR4][R20.64] ;  /* 0x0000000414077981 */ /* 0x000ea2000c1e1900 */
[----:B---3--:R-:W-:Y:S01]  /*0400*/  FFMA R8, R11, R8, R22 ;  /* 0x000000080b087223 */ /* 0x008fe20000000016 */
[----:B----4-:R-:W-:-:S02]  /*0410*/  IMAD.WIDE R22, R23, 0x4, R16 ;  /* 0x0000000417167825 */ /* 0x010fc400078e0210 */
[----:B------:R-:W3:Y:S04]  /*0420*/  LDG.E R11, desc[UR4][R20.64+0x4] ;  /* 0x00000404140b7981 */ /* 0x000ee8000c1e1900 */
[----:B------:R-:W4:Y:S04]  /*0430*/  LDG.E R23, desc[UR4][R22.64] ;  /* 0x0000000416177981 */ /* 0x000f28000c1e1900 */
[----:B------:R-:W4:Y:S04]  /*0440*/  LDG.E R25, desc[UR4][R26.64+-0xc] ;  /* 0xfffff4041a197981 */ /* 0x000f28000c1e1900 */
[----:B------:R-:W4:Y:S04]  /*0450*/  LDG.E R28, desc[UR4][R26.64+-0x8] ;  /* 0xfffff8041a1c7981 */ /* 0x000f28000c1e1900 */
[----:B------:R-:W4:Y:S04]  /*0460*/  LDG.E R22, desc[UR4][R20.64+0x8] ;  /* 0x0000080414167981 */ /* 0x000f28000c1e1900 */
[----:B------:R-:W4:Y:S01]  /*0470*/  LDG.E R24, desc[UR4][R26.64+0x4] ;  /* 0x000004041a187981 */ /* 0x000f22000c1e1900 */
[----:B-----5:R-:W-:Y:S01]  /*0480*/  FFMA R6, R19, R6, R8 ;  /* 0x0000000613067223 */ /* 0x020fe20000000008 */
[----:B------:R-:W-:-:S05]  /*0490*/  IMAD.WIDE R8, R9, 0x4, R16 ;  /* 0x0000000409087825 */ /* 0x000fca00078e0210 */
[----:B------:R0:W5:Y:S01]  /*04a0*/  LDG.E R19, desc[UR4][R8.64] ;  /* 0x0000000408137981 */ /* 0x000162000c1e1900 */
[----:B--2---:R-:W-:-:S03]  /*04b0*/  FFMA R18, R18, R29, R6 ;  /* 0x0000001d12127223 */ /* 0x004fc60000000006 */
[----:B------:R-:W2:Y:S01]  /*04c0*/  LDG.E R29, desc[UR4][R20.64+0x1c] ;  /* 0x00001c04141d7981 */ /* 0x000ea2000c1e1900 */
[----:B0-----:R-:W-:-:S04]  /*04d0*/  IMAD.WIDE R8, R10, 0x4, R16 ;  /* 0x000000040a087825 */ /* 0x001fc800078e0210 */
[--C-:B------:R-:W-:Y:S02]  /*04e0*/  IMAD.WIDE R6, R7, 0x4, R16.reuse ;  /* 0x0000000407067825 */ /* 0x100fe400078e0210 */
[----:B------:R-:W2:Y:S02]  /*04f0*/  LDG.E R8, desc[UR4][R8.64] ;  /* 0x0000000408087981 */ /* 0x000ea4000c1e1900 */
[----:B---3--:R-:W-:Y:S02]  /*0500*/  IMAD.WIDE R10, R11, 0x4, R16 ;  /* 0x000000040b0a7825 */ /* 0x008fe400078e0210 */
[----:B------:R-:W3:Y:S02]  /*0510*/  LDG.E R6, desc[UR4][R6.64] ;  /* 0x0000000406067981 */ /* 0x000ee4000c1e1900 */
[----:B----4-:R-:W-:Y:S02]  /*0520*/  FFMA R23, R25, R23, R18 ;  /* 0x0000001719177223 */ /* 0x010fe40000000012 */
[----:B------:R-:W4:Y:S04]  /*0530*/  LDG.E R10, desc[UR4][R10.64] ;  /* 0x000000040a0a7981 */ /* 0x000f28000c1e1900 */
[----:B------:R-:W2:Y:S04]  /*0540*/  LDG.E R9, desc[UR4][R26.64+-0x4] ;  /* 0xfffffc041a097981 */ /* 0x000ea8000c1e1900 */
[----:B------:R-:W3:Y:S04]  /*0550*/  LDG.E R7, desc[UR4][R26.64] ;  /* 0x000000041a077981 */ /* 0x000ee8000c1e1900 */
[----:B------:R-:W4:Y:S04]  /*0560*/  LDG.E R18, desc[UR4][R20.64+0xc] ;  /* 0x00000c0414127981 */ /* 0x000f28000c1e1900 */
[----:B------:R-:W4:Y:S04]  /*0570*/  LDG.E R25, desc[UR4][R20.64+0x14] ;  /* 0x0000140414197981 */ /* 0x000f28000c1e1900 */
[----:B------:R-:W4:Y:S01]  /*0580*/  LDG.E R11, desc[UR4][R26.64+0x18] ;  /* 0x000018041a0b7981 */ /* 0x000f22000c1e1900 */
[----:B-----5:R-:W-:-:S03]  /*0590*/  FFMA R28, R28, R19, R23 ;  /* 0x000000131c1c7223 */ /* 0x020fc60000000017 */
[----:B------:R-:W5:Y:S04]  /*05a0*/  LDG.E R23, desc[UR4][R20.64+0x10] ;  /* 0x0000100414177981 */ /* 0x000f68000c1e1900 */
[----:B------:R0:W5:Y:S02]  /*05b0*/  LDG.E R19, desc[UR4][R20.64+0x18] ;  /* 0x0000180414137981 */ /* 0x000164000c1e1900 */
[----:B0-----:R-:W-:-:S04]  /*05c0*/  IMAD.WIDE R20, R22, 0x4, R16 ;  /* 0x0000000416147825 */ /* 0x001fc800078e0210 */
[----:B--2---:R-:W-:Y:S02]  /*05d0*/  FFMA R8, R9, R8, R28 ;  /* 0x0000000809087223 */ /* 0x004fe4000000001c */
[----:B------:R-:W2:Y:S02]  /*05e0*/  LDG.E R9, desc[UR4][R26.64+0x10] ;  /* 0x000010041a097981 */ /* 0x000ea4000c1e1900 */
[----:B---3--:R-:W-:Y:S02]  /*05f0*/  FFMA R7, R7, R6, R8 ;  /* 0x0000000607077223 */ /* 0x008fe40000000008 */
[----:B------:R-:W3:Y:S02]  /*0600*/  LDG.E R8, desc[UR4][R26.64+0xc] ;  /* 0x00000c041a087981 */ /* 0x000ee4000c1e1900 */
[----:B----4-:R-:W-:Y:S02]  /*0610*/  FFMA R6, R24, R10, R7 ;  /* 0x0000000a18067223 */ /* 0x010fe40000000007 */
[----:B------:R-:W4:Y:S04]  /*0620*/  LDG.E R7, desc[UR4][R26.64+0x8] ;  /* 0x000008041a077981 */ /* 0x000f28000c1e1900 */
[----:B------:R-:W2:Y:S04]  /*0630*/  LDG.E R10, desc[UR4][R26.64+0x14] ;  /* 0x000014041a0a7981 */ /* 0x000ea8000c1e1900 */
[----:B------:R-:W2:Y:S01]  /*0640*/  LDG.E R26, desc[UR4][R26.64+0x1c] ;  /* 0x00001c041a1a7981 */ /* 0x000ea2000c1e1900 */
[----:B------:R-:W-:-:S06]  /*0650*/  IMAD.WIDE R24, R25, 0x4, R16 ;  /* 0x0000000419187825 */ /* 0x000fcc00078e0210 */
[----:B------:R-:W2:Y:S04]  /*0660*/  LDG.E R25, desc[UR4][R24.64] ;  /* 0x0000000418197981 */ /* 0x000ea8000c1e1900 */
[----:B------:R0:W4:Y:S02]  /*0670*/  LDG.E R27, desc[UR4][R20.64] ;  /* 0x00000004141b7981 */ /* 0x000124000c1e1900 */
[----:B0-----:R-:W-:-:S06]  /*0680*/  IMAD.WIDE R20, R18, 0x4, R16 ;  /* 0x0000000412147825 */ /* 0x001fcc00078e0210 */
[----:B------:R-:W3:Y:S01]  /*0690*/  LDG.E R21, desc[UR4][R20.64] ;  /* 0x0000000414157981 */ /* 0x000ee2000c1e1900 */
[----:B-----5:R-:W-:-:S04]  /*06a0*/  IMAD.WIDE R22, R23, 0x4, R16 ;  /* 0x0000000417167825 */ /* 0x020fc800078e0210 */
[--C-:B------:R-:W-:Y:S02]  /*06b0*/  IMAD.WIDE R18, R19, 0x4, R16.reuse ;  /* 0x0000000413127825 */ /* 0x100fe400078e0210 */
[----:B------:R-:W2:Y:S02]  /*06c0*/  LDG.E R22, desc[UR4][R22.64] ;  /* 0x0000000416167981 */ /* 0x000ea4000c1e1900 */
[----:B------:R-:W-:Y:S02]  /*06d0*/  IMAD.WIDE R16, R29, 0x4, R16 ;  /* 0x000000041d107825 */ /* 0x000fe400078e0210 */
[----:B------:R-:W5:Y:S04]  /*06e0*/  LDG.E R18, desc[UR4][R18.64] ;  /* 0x0000000412127981 */ /* 0x000f68000c1e1900 */
[----:B------:R-:W5:Y:S01]  /*06f0*/  LDG.E R16, desc[UR4][R16.64] ;  /* 0x0000000410107981 */ /* 0x000f62000c1e1900 */
[----:B------:R-:W-:-:S04]  /*0700*/  IADD3 R2, PT, PT, R2, 0x10, RZ ;  /* 0x0000001002027810 */ /* 0x000fc80007ffe0ff */
[----:B------:R-:W-:Y:S02]  /*0710*/  ISETP.NE.AND P1, PT, R2, RZ, PT ;  /* 0x000000ff0200720c */ /* 0x000fe40003f25270 */
[----:B------:R-:W-:Y:S01]  /*0720*/  IADD3 R3, PT, PT, R3, 0x10, RZ ;  /* 0x0000001003037810 */ /* 0x000fe20007ffe0ff */
[----:B----4-:R-:W-:-:S04]  /*0730*/  FFMA R7, R7, R27, R6 ;  /* 0x0000001b07077223 */ /* 0x010fc80000000006 */
[----:B---3--:R-:W-:-:S04]  /*0740*/  FFMA R8, R8, R21, R7 ;  /* 0x0000001508087223 */ /* 0x008fc80000000007 */
[----:B--2---:R-:W-:-:S04]  /*0750*/  FFMA R9, R9, R22, R8 ;  /* 0x0000001609097223 */ /* 0x004fc80000000008 */
[----:B------:R-:W-:-:S04]  /*0760*/  FFMA R10, R10, R25, R9 ;  /* 0x000000190a0a7223 */ /* 0x000fc80000000009 */
[----:B-----5:R-:W-:-:S04]  /*0770*/  FFMA R11, R11, R18, R10 ;  /* 0x000000120b0b7223 */ /* 0x020fc8000000000a */
[----:B------:R-:W-:Y:S01]  /*0780*/  FFMA R6, R26, R16, R11 ;  /* 0x000000101a067223 */ /* 0x000fe2000000000b */
[----:B------:R-:W-:Y:S06]  /*0790*/  @P1 BRA `(.L_x_16) ;  /* 0xfffffff800a41947 */ /* 0x000fec000383ffff */
.L_x_15:
[----:B------:R-:W-:Y:S05]  /*07a0*/  BSYNC.RECONVERGENT B1 ;  /* 0x0000000000017941 */ /* 0x000fea0003800200 */
.L_x_14:
        /* <DEDUP_REMOVED lines=13> */
[----:B------:R-:W5:Y:S04]  /*0880*/  LDG.E R13, desc[UR4][R20.64+0xc] ;  /* 0x00000c04140d7981 */ /* 0x000f68000c1e1900 */
[----:B------:R-:W5:Y:S04]  /*0890*/  LDG.E R15, desc[UR4][R20.64+0x10] ;  /* 0x00001004140f7981 */ /* 0x000f68000c1e1900 */
[----:B------:R-:W5:Y:S04]  /*08a0*/  LDG.E R17, desc[UR4][R20.64+0x14] ;  /* 0x0000140414117981 */ /* 0x000f68000c1e1900 */
[----:B------:R-:W5:Y:S04]  /*08b0*/  LDG.E R19, desc[UR4][R20.64+0x18] ;  /* 0x0000180414137981 */ /* 0x000f68000c1e1900 */
[----:B------:R4:W5:Y:S01]  /*08c0*/  LDG.E R23, desc[UR4][R20.64+0x1c] ;  /* 0x00001c0414177981 */ /* 0x000962000c1e1900 */
[----:B--2---:R-:W-:-:S05]  /*08d0*/  IMAD.WIDE R8, R3, 0x4, R8 ;  /* 0x0000000403087825 */ /* 0x004fca00078e0208 */
[----:B------:R-:W2:Y:S04]  /*08e0*/  LDG.E R7, desc[UR4][R8.64] ;  /* 0x0000000408077981 */ /* 0x000ea8000c1e1900 */
[----:B------:R-:W2:Y:S01]  /*08f0*/  LDG.E R22, desc[UR4][R8.64+0x8] ;  /* 0x0000080408167981 */ /* 0x000ea2000c1e1900 */
[----:B-1----:R-:W-:-:S04]  /*0900*/  IMAD.WIDE R28, R29, 0x4, R10 ;  /* 0x000000041d1c7825 */ /* 0x002fc800078e020a */
[--C-:B---3--:R-:W-:Y:S01]  /*0910*/  IMAD.WIDE R26, R27, 0x4, R10.reuse ;  /* 0x000000041b1a7825 */ /* 0x108fe200078e020a */
[----:B------:R-:W2:Y:S03]  /*0920*/  LDG.E R5, desc[UR4][R28.64] ;  /* 0x000000041c057981 */ /* 0x000ea6000c1e1900 */
[--C-:B----4-:R-:W-:Y:S01]  /*0930*/  IMAD.WIDE R20, R25, 0x4, R10.reuse ;  /* 0x0000000419147825 */ /* 0x110fe200078e020a */
[----:B------:R-:W3:Y:S04]  /*0940*/  LDG.E R2, desc[UR4][R26.64] ;  /* 0x000000041a027981 */ /* 0x000ee8000c1e1900 */
[----:B------:R-:W3:Y:S01]  /*0950*/  LDG.E R25, desc[UR4][R8.64+0x4] ;  /* 0x0000040408197981 */ /* 0x000ee2000c1e1900 */
[----:B-----5:R-:W-:-:S03]  /*0960*/  IMAD.WIDE R12, R13, 0x4, R10 ;  /* 0x000000040d0c7825 */ /* 0x020fc600078e020a */
[----:B------:R-:W4:Y:S01]  /*0970*/  LDG.E R21, desc[UR4][R20.64] ;  /* 0x0000000414157981 */ /* 0x000f22000c1e1900 */
[----:B------:R-:W-:-:S03]  /*0980*/  IMAD.WIDE R14, R15, 0x4, R10 ;  /* 0x000000040f0e7825 */ /* 0x000fc600078e020a */
[----:B------:R-:W5:Y:S01]  /*0990*/  LDG.E R13, desc[UR4][R12.64] ;  /* 0x000000040c0d7981 */ /* 0x000f62000c1e1900 */
[----:B------:R-:W-:-:S03]  /*09a0*/  IMAD.WIDE R16, R17, 0x4, R10 ;  /* 0x0000000411107825 */ /* 0x000fc600078e020a */
[----:B------:R-:W5:Y:S01]  /*09b0*/  LDG.E R28, desc[UR4][R8.64+0xc] ;  /* 0x00000c04081c7981 */ /* 0x000f62000c1e1900 */
[----:B------:R-:W-:-:S03]  /*09c0*/  IMAD.WIDE R18, R19, 0x4, R10 ;  /* 0x0000000413127825 */ /* 0x000fc600078e020a */
[----:B------:R-:W5:Y:S04]  /*09d0*/  LDG.E R14, desc[UR4][R14.64] ;  /* 0x000000040e0e7981 */ /* 0x000f68000c1e1900 */
[----:B------:R-:W5:Y:S01]  /*09e0*/  LDG.E R29, desc[UR4][R8.64+0x10] ;  /* 0x00001004081d7981 */ /* 0x000f62000c1e1900 */
[----:B------:R-:W-:-:S03]  /*09f0*/  IMAD.WIDE R10, R23, 0x4, R10 ;  /* 0x00000004170a7825 */ /* 0x000fc600078e020a */
[----:B------:R-:W5:Y:S04]  /*0a00*/  LDG.E R17, desc[UR4][R16.64] ;  /* 0x0000000410117981 */ /* 0x000f68000c1e1900 */
[----:B------:R-:W5:Y:S04]  /*0a10*/  LDG.E R26, desc[UR4][R8.64+0x14] ;  /* 0x00001404081a7981 */ /* 0x000f68000c1e1900 */
[----:B------:R-:W5:Y:S04]  /*0a20*/  LDG.E R18, desc[UR4][R18.64] ;  /* 0x0000000412127981 */ /* 0x000f68000c1e1900 */
[----:B------:R-:W5:Y:S04]  /*0a30*/  LDG.E R23, desc[UR4][R8.64+0x18] ;  /* 0x0000180408177981 */ /* 0x000f68000c1e1900 */
[----:B------:R-:W5:Y:S04]  /*0a40*/  LDG.E R12, desc[UR4][R8.64+0x1c] ;  /* 0x00001c04080c7981 */ /* 0x000f68000c1e1900 */
[----:B------:R-:W5:Y:S01]  /*0a50*/  LDG.E R10, desc[UR4][R10.64] ;  /* 0x000000040a0a7981 */ /* 0x000f62000c1e1900 */
[----:B------:R-:W-:Y:S01]  /*0a60*/  IADD3 R3, PT, PT, R3, 0x8, RZ ;  /* 0x0000000803037810 */ /* 0x000fe20007ffe0ff */
[----:B--2---:R-:W-:-:S04]  /*0a70*/  FFMA R6, R7, R5, R6 ;  /* 0x0000000507067223 */ /* 0x004fc80000000006 */
[----:B---3--:R-:W-:-:S04]  /*0a80*/  FFMA R25, R25, R2, R6 ;  /* 0x0000000219197223 */ /* 0x008fc80000000006 */
[----:B----4-:R-:W-:-:S04]  /*0a90*/  FFMA R21, R22, R21, R25 ;  /* 0x0000001516157223 */ /* 0x010fc80000000019 */
[----:B-----5:R-:W-:-:S04]  /*0aa0*/  FFMA R28, R28, R13, R21 ;  /* 0x0000000d1c1c7223 */ /* 0x020fc80000000015 */
[----:B------:R-:W-:-:S04]  /*0ab0*/  FFMA R29, R29, R14, R28 ;  /* 0x0000000e1d1d7223 */ /* 0x000fc8000000001c */
[----:B------:R-:W-:-:S04]  /*0ac0*/  FFMA R26, R26, R17, R29 ;  /* 0x000000111a1a7223 */ /* 0x000fc8000000001d */
[----:B------:R-:W-:-:S04]  /*0ad0*/  FFMA R23, R23, R18, R26 ;  /* 0x0000001217177223 */ /* 0x000fc8000000001a */
[----:B------:R-:W-:-:S07]  /*0ae0*/  FFMA R6, R12, R10, R23 ;  /* 0x0000000a0c067223 */ /* 0x000fce0000000017 */
.L_x_18:
[----:B------:R-:W-:Y:S05]  /*0af0*/  BSYNC.RECONVERGENT B1 ;  /* 0x0000000000017941 */ /* 0x000fea0003800200 */
.L_x_17:
        /* <DEDUP_REMOVED lines=25> */
[----:B------:R-:W3:Y:S04]  /*0c90*/  LDG.E R7, desc[UR4][R10.64+0x8] ;  /* 0x000008040a077981 */ /* 0x000ee8000c1e1900 */
[----:B------:R-:W4:Y:S01]  /*0ca0*/  LDG.E R8, desc[UR4][R8.64] ;  /* 0x0000000408087981 */ /* 0x000f22000c1e1900 */
[----:B------:R-:W-:Y:S01]  /*0cb0*/  IADD3 R3, PT, PT, R3, 0x4, RZ ;  /* 0x0000000403037810 */ /* 0x000fe20007ffe0ff */
[----:B-----5:R-:W-:-:S04]  /*0cc0*/  FFMA R5, R5, R14, R6 ;  /* 0x0000000e05057223 */ /* 0x020fc80000000006 */
[----:B--2---:R-:W-:-:S04]  /*0cd0*/  FFMA R2, R2, R16, R5 ;  /* 0x0000001002027223 */ /* 0x004fc80000000005 */
[----:B---3--:R-:W-:-:S04]  /*0ce0*/  FFMA R2, R7, R18, R2 ;  /* 0x0000001207027223 */ /* 0x008fc80000000002 */
[----:B----4-:R-:W-:-:S07]  /*0cf0*/  FFMA R6, R13, R8, R2 ;  /* 0x000000080d067223 */ /* 0x010fce0000000002 */
.L_x_20:
[----:B------:R-:W-:Y:S05]  /*0d00*/  BSYNC.RECONVERGENT B1 ;  /* 0x0000000000017941 */ /* 0x000fea0003800200 */
.L_x_19:
[----:B------:R-:W-:Y:S05]  /*0d10*/  @!P1 BRA `(.L_x_13) ;  /* 0x00000000003c9947 */ /* 0x000fea0003800000 */
[----:B------:R-:W0:Y:S01]  /*0d20*/  LDC.64 R16, c[0x0][0x3a0] ;  /* 0x0000e800ff107b82 */ /* 0x000e220000000a00 */
[----:B------:R-:W-:-:S07]  /*0d30*/  IADD3 R2, PT, PT, -R4, RZ, RZ ;  /* 0x000000ff04027210 */ /* 0x000fce0007ffe1ff */
[----:B------:R-:W1:Y:S08]  /*0d40*/  LDC.64 R12, c[0x0][0x388] ;  /* 0x0000e200ff0c7b82 */ /* 0x000e700000000a00 */
[----:B------:R-:W2:Y:S02]  /*0d50*/  LDC.64 R14, c[0x0][0x390] ;  /* 0x0000e400ff0e7b82 */ /* 0x000ea40000000a00 */
.L_x_21:
        /* <DEDUP_REMOVED lines=11> */
.L_x_13:
[----:B------:R-:W-:Y:S05]  /*0e10*/  BSYNC.RECONVERGENT B0 ;  /* 0x0000000000007941 */ /* 0x000fea0003800200 */
.L_x_12:
[----:B------:R-:W0:Y:S02]  /*0e20*/  LDC.64 R2, c[0x0][0x3a8] ;  /* 0x0000ea00ff027b82 */ /* 0x000e240000000a00 */
[----:B0-----:R-:W-:-:S05]  /*0e30*/  IMAD.WIDE R2, R0, 0x4, R2 ;  /* 0x0000000400027825 */ /* 0x001fca00078e0202 */
[----:B------:R-:W-:Y:S01]  /*0e40*/  STG.E desc[UR4][R2.64], R6 ;  /* 0x0000000602007986 */ /* 0x000fe2000c101904 */
[----:B------:R-:W-:Y:S05]  /*0e50*/  EXIT ;  /* 0x000000000000794d */ /* 0x000fea0003800000 */
.L_x_22:
        /* <DEDUP_REMOVED lines=10> */
.L_x_25:


//--------------------- .nv.shared.reserved.0     --------------------------
	.section	.nv.shared.reserved.0,"aw",@nobits
	.weak		__nv_reservedSMEM_offset_0_alias
	.size		__nv_reservedSMEM_offset_0_alias, 0, 64
	.other		__nv_reservedSMEM_offset_0_alias,@"STO_CUDA_RESERVED_SHARED STV_DEFAULT"
__nv_reservedSMEM_offset_0_alias:
	.zero		0
	.zero		64


//--------------------- .nv.shared._Z17k_csr2_mat_vec_mmPiS_PfiS0_S0_ --------------------------
	.section	.nv.shared._Z17k_csr2_mat_vec_mmPiS_PfiS0_S0_,"aw",@nobits
	.sectionflags	@""
	.align	4
.nv.shared._Z17k_csr2_mat_vec_mmPiS_PfiS0_S0_:
	.zero		5120


//--------------------- .nv.constant0._Z16k_ell_mat_vec_mmiiPiPfS0_S0_ --------------------------
	.section	.nv.constant0._Z16k_ell_mat_vec_mmiiPiPfS0_S0_,"a",@progbits
	.sectionflags	@""
	.align	4
.nv.constant0._Z16k_ell_mat_vec_mmiiPiPfS0_S0_:
	.zero		936


//--------------------- .nv.constant0._Z17k_csr2_mat_vec_mmPiS_PfiS0_S0_ --------------------------
	.section	.nv.constant0._Z17k_csr2_mat_vec_mmPiS_PfiS0_S0_,"a",@progbits
	.sectionflags	@""
	.align	4
.nv.constant0._Z17k_csr2_mat_vec_mmPiS_PfiS0_S0_:
	.zero		944


//--------------------- .nv.constant0._Z16k_csr_mat_vec_mmPiS_PfiS0_S0_ --------------------------
	.section	.nv.constant0._Z16k_csr_mat_vec_mmPiS_PfiS0_S0_,"a",@progbits
	.sectionflags	@""
	.align	4
.nv.constant0._Z16k_csr_mat_vec_mmPiS_PfiS0_S0_:
	.zero		944


//--------------------- SYMBOLS --------------------------

	.type		.nv.reservedSmem.offset0,@object
	.size		.nv.reservedSmem.offset0,0x4
	.type		.nv.reservedSmem.cap,@object
	.size		.nv.reservedSmem.cap,0x4
